def attn_fwd(
    Q,
    K,
    V,
    Out,
    Lse,
    sm_scale,
    stride_qz,
    stride_qh,
    stride_qm,
    stride_qk,
    stride_kz,
    stride_kh,
    stride_kn,
    stride_kk,
    stride_vz,
    stride_vh,
    stride_vn,
    stride_vk,
    stride_oz,
    stride_oh,
    stride_om,
    stride_ok,
    seqlen_q,
    seqlen_k,
    BLOCK_M: tl.constexpr,
    BLOCK_N: tl.constexpr,
    HEAD_DIM: tl.constexpr,
    CAUSAL: tl.constexpr,
):
    start_m = tl.program_id(0)
    off_hz = tl.program_id(1)
    q_off = off_hz * stride_qh
    k_off = off_hz * stride_kh
    v_off = off_hz * stride_vh
    offs_m = start_m * BLOCK_M + tl.arange(0, BLOCK_M)
    offs_d = tl.arange(0, HEAD_DIM)
    offs_n = tl.arange(0, BLOCK_N)
    q_ptrs = Q + q_off + offs_m[:, None] * stride_qm + offs_d[None, :] * stride_qk
    k_ptrs = K + k_off + offs_d[:, None] * stride_kk + offs_n[None, :] * stride_kn
    v_ptrs = V + v_off + offs_n[:, None] * stride_vn + offs_d[None, :] * stride_vk
    m_i = tl.full([BLOCK_M], float("-inf"), dtype=tl.float32)
    l_i = tl.zeros([BLOCK_M], dtype=tl.float32) + 1.0
    acc = tl.zeros([BLOCK_M, HEAD_DIM], dtype=tl.float32)
    q = tl.load(q_ptrs)
    acc, l_i, m_i = _attn_fwd_inner(
        acc,
        l_i,
        m_i,
        q,
        k_ptrs,
        v_ptrs,
        sm_scale,
        stride_kn,
        stride_vn,
        start_m,
        seqlen_k,
        BLOCK_M,
        BLOCK_N,
        HEAD_DIM,
        CAUSAL,
    )
    acc = acc / l_i[:, None]
    lse = m_i + tl.math.log2(l_i) / 1.4426950408889634
    o_ptrs = (
        Out
        + off_hz * stride_oh
        + offs_m[:, None] * stride_om
        + offs_d[None, :] * stride_ok
    )
    tl.store(o_ptrs, acc.to(Out.dtype.element_ty))
    tl.store(Lse + off_hz * seqlen_q + offs_m, lse)

# config = {"BLOCK_M": 256, "BLOCK_N": 64, "HEAD_DIM": 16, "arch": "sm_90", "causal": true, "dtype": "bf16", "num_stages": 2, "num_warps": 16}
# arch = sm_90


// ===== COMPILED SASS (sm_90a) =====

	.target	sm_90a

	.elftype	@"ET_EXEC"


//--------------------- .note.nv.tkinfo           --------------------------
	.section	.note.nv.tkinfo,"",@"SHT_NOTE"
	.sectionflags	@"SHF_NOTE_NV_TKINFO"
	.tkinfo
        /*0018*/ 	.word	0x00000002
        /*0030*/ 	.string	""
        /*0030*/ 	.string	"ptxas"
        /*0030*/ 	.string	"Cuda compilation tools, release 13.0, V13.0.88"
        /*0030*/ 	.string	"Build cuda_13.0.r13.0/compiler.36424714_0"
        /*0030*/ 	.string	"-v  -suppress-debug-info  -lineinfo  -arch sm_90a "



//--------------------- .note.nv.cuinfo           --------------------------
	.section	.note.nv.cuinfo,"",@"SHT_NOTE"
	.sectionflags	@"SHF_NOTE_NV_CUINFO"
        /*0018*/ 	.short	0x0002
        /*001a*/ 	.short	0x005a
        /*001c*/ 	.short	0x0082
	.zero		2


//--------------------- .nv.info                  --------------------------
	.section	.nv.info,"",@"SHT_CUDA_INFO"
	.align	4


	//----- nvinfo : EIATTR_REGCOUNT
	.align		4
        /*0000*/ 	.byte	0x04, 0x2f
        /*0002*/ 	.short	(.L_2 - .L_1)
	.align		4
.L_1:
        /*0004*/ 	.word	index@(attn_fwd)
        /*0008*/ 	.word	0x00000054


	//----- nvinfo : EIATTR_FRAME_SIZE
	.align		4
.L_2:
        /*000c*/ 	.byte	0x04, 0x11
        /*000e*/ 	.short	(.L_4 - .L_3)
	.align		4
.L_3:
        /*0010*/ 	.word	index@(attn_fwd)
        /*0014*/ 	.word	0x00000000


	//----- nvinfo : EIATTR_MIN_STACK_SIZE
	.align		4
.L_4:
        /*0018*/ 	.byte	0x04, 0x12
        /*001a*/ 	.short	(.L_6 - .L_5)
	.align		4
.L_5:
        /*001c*/ 	.word	index@(attn_fwd)
        /*0020*/ 	.word	0x00000000
.L_6:


//--------------------- .nv.compat                --------------------------
	.section	.nv.compat,"",@"SHT_CUDA_COMPAT_INFO"
	.align	4
        /*0000*/ 	.byte	0x02, 0x09, 0x01, 0x00, 0x02, 0x02, 0x04, 0x00, 0x02, 0x05, 0x05, 0x00, 0x03, 0x07, 0x01, 0x01
        /*0010*/ 	.byte	0x02, 0x03, 0x00, 0x00, 0x02, 0x06, 0x01, 0x00, 0x04, 0x0b, 0x08, 0x00, 0x00, 0x00, 0x00, 0x00
        /*0020*/ 	.byte	0x00, 0x00, 0x00, 0x00


//--------------------- .nv.info.attn_fwd         --------------------------
	.section	.nv.info.attn_fwd,"",@"SHT_CUDA_INFO"
	.sectionflags	@""
	.align	4


	//----- nvinfo : EIATTR_CUDA_API_VERSION
	.align		4
        /*0000*/ 	.byte	0x04, 0x37
        /*0002*/ 	.short	(.L_8 - .L_7)
.L_7:
        /*0004*/ 	.word	0x00000082


	//----- nvinfo : EIATTR_KPARAM_INFO
	.align		4
.L_8:
        /*0008*/ 	.byte	0x04, 0x17
        /*000a*/ 	.short	(.L_10 - .L_9)
.L_9:
        /*000c*/ 	.word	0x00000000
        /*0010*/ 	.short	0x0019
        /*0012*/ 	.short	0x0080
        /*0014*/ 	.byte	0x00, 0xf4, 0x21, 0x00


	//----- nvinfo : EIATTR_KPARAM_INFO
	.align		4
.L_10:
        /*0018*/ 	.byte	0x04, 0x17
        /*001a*/ 	.short	(.L_12 - .L_11)
.L_11:
        /*001c*/ 	.word	0x00000000
        /*0020*/ 	.short	0x0018
        /*0022*/ 	.short	0x0078
        /*0024*/ 	.byte	0x00, 0xf4, 0x21, 0x00


	//----- nvinfo : EIATTR_KPARAM_INFO
	.align		4
.L_12:
        /*0028*/ 	.byte	0x04, 0x17
        /*002a*/ 	.short	(.L_14 - .L_13)
.L_13:
        /*002c*/ 	.word	0x00000000
        /*0030*/ 	.short	0x0017
        /*0032*/ 	.short	0x0070
        /*0034*/ 	.byte	0x00, 0xf0, 0x11, 0x00


	//----- nvinfo : EIATTR_KPARAM_INFO
	.align		4
.L_14:
        /*0038*/ 	.byte	0x04, 0x17
        /*003a*/ 	.short	(.L_16 - .L_15)
.L_15:
        /*003c*/ 	.word	0x00000000
        /*0040*/ 	.short	0x0016
        /*0042*/ 	.short	0x006c
        /*0044*/ 	.byte	0x00, 0xf0, 0x11, 0x00


	//----- nvinfo : EIATTR_KPARAM_INFO
	.align		4
.L_16:
        /*0048*/ 	.byte	0x04, 0x17
        /*004a*/ 	.short	(.L_18 - .L_17)
.L_17:
        /*004c*/ 	.word	0x00000000
        /*0050*/ 	.short	0x0015
        /*0052*/ 	.short	0x0068
        /*0054*/ 	.byte	0x00, 0xf0, 0x11, 0x00


	//----- nvinfo : EIATTR_KPARAM_INFO
	.align		4
.L_18:
        /*0058*/ 	.byte	0x04, 0x17
        /*005a*/ 	.short	(.L_20 - .L_19)
.L_19:
        /*005c*/ 	.word	0x00000000
        /*0060*/ 	.short	0x0014
        /*0062*/ 	.short	0x0064
        /*0064*/ 	.byte	0x00, 0xf0, 0x11, 0x00


	//----- nvinfo : EIATTR_KPARAM_INFO
	.align		4
.L_20:
        /*0068*/ 	.byte	0x04, 0x17
        /*006a*/ 	.short	(.L_22 - .L_21)
.L_21:
        /*006c*/ 	.word	0x00000000
        /*0070*/ 	.short	0x0013
        /*0072*/ 	.short	0x0060
        /*0074*/ 	.byte	0x00, 0xf0, 0x11, 0x00


	//----- nvinfo : EIATTR_KPARAM_INFO
	.align		4
.L_22:
        /*0078*/ 	.byte	0x04, 0x17
        /*007a*/ 	.short	(.L_24 - .L_23)
.L_23:
        /*007c*/ 	.word	0x00000000
        /*0080*/ 	.short	0x0012
        /*0082*/ 	.short	0x005c
        /*0084*/ 	.byte	0x00, 0xf0, 0x11, 0x00


	//----- nvinfo : EIATTR_KPARAM_INFO
	.align		4
.L_24:
        /*0088*/ 	.byte	0x04, 0x17
        /*008a*/ 	.short	(.L_26 - .L_25)
.L_25:
        /*008c*/ 	.word	0x00000000
        /*0090*/ 	.short	0x0011
        /*0092*/ 	.short	0x0058
        /*0094*/ 	.byte	0x00, 0xf0, 0x11, 0x00


	//----- nvinfo : EIATTR_KPARAM_INFO
	.align		4
.L_26:
        /*0098*/ 	.byte	0x04, 0x17
        /*009a*/ 	.short	(.L_28 - .L_27)
.L_27:
        /*009c*/ 	.word	0x00000000
        /*00a0*/ 	.short	0x0010
        /*00a2*/ 	.short	0x0054
        /*00a4*/ 	.byte	0x00, 0xf0, 0x11, 0x00


	//----- nvinfo : EIATTR_KPARAM_INFO
	.align		4
.L_28:
        /*00a8*/ 	.byte	0x04, 0x17
        /*00aa*/ 	.short	(.L_30 - .L_29)
.L_29:
        /*00ac*/ 	.word	0x00000000
        /*00b0*/ 	.short	0x000f
        /*00b2*/ 	.short	0x0050
        /*00b4*/ 	.byte	0x00, 0xf0, 0x11, 0x00


	//----- nvinfo : EIATTR_KPARAM_INFO
	.align		4
.L_30:
        /*00b8*/ 	.byte	0x04, 0x17
        /*00ba*/ 	.short	(.L_32 - .L_31)
.L_31:
        /*00bc*/ 	.word	0x00000000
        /*00c0*/ 	.short	0x000e
        /*00c2*/ 	.short	0x004c
        /*00c4*/ 	.byte	0x00, 0xf0, 0x11, 0x00


	//----- nvinfo : EIATTR_KPARAM_INFO
	.align		4
.L_32:
        /*00c8*/ 	.byte	0x04, 0x17
        /*00ca*/ 	.short	(.L_34 - .L_33)
.L_33:
        /*00cc*/ 	.word	0x00000000
        /*00d0*/ 	.short	0x000d
        /*00d2*/ 	.short	0x0048
        /*00d4*/ 	.byte	0x00, 0xf0, 0x11, 0x00


	//----- nvinfo : EIATTR_KPARAM_INFO
	.align		4
.L_34:
        /*00d8*/ 	.byte	0x04, 0x17
        /*00da*/ 	.short	(.L_36 - .L_35)
.L_35:
        /*00dc*/ 	.word	0x00000000
        /*00e0*/ 	.short	0x000c
        /*00e2*/ 	.short	0x0044
        /*00e4*/ 	.byte	0x00, 0xf0, 0x11, 0x00


	//----- nvinfo : EIATTR_KPARAM_INFO
	.align		4
.L_36:
        /*00e8*/ 	.byte	0x04, 0x17
        /*00ea*/ 	.short	(.L_38 - .L_37)
.L_37:
        /*00ec*/ 	.word	0x00000000
        /*00f0*/ 	.short	0x000b
        /*00f2*/ 	.short	0x0040
        /*00f4*/ 	.byte	0x00, 0xf0, 0x11, 0x00


	//----- nvinfo : EIATTR_KPARAM_INFO
	.align		4
.L_38:
        /*00f8*/ 	.byte	0x04, 0x17
        /*00fa*/ 	.short	(.L_40 - .L_39)
.L_39:
        /*00fc*/ 	.word	0x00000000
        /*0100*/ 	.short	0x000a
        /*0102*/ 	.short	0x003c
        /*0104*/ 	.byte	0x00, 0xf0, 0x11, 0x00


	//----- nvinfo : EIATTR_KPARAM_INFO
	.align		4
.L_40:
        /*0108*/ 	.byte	0x04, 0x17
        /*010a*/ 	.short	(.L_42 - .L_41)
.L_41:
        /*010c*/ 	.word	0x00000000
        /*0110*/ 	.short	0x0009
        /*0112*/ 	.short	0x0038
        /*0114*/ 	.byte	0x00, 0xf0, 0x11, 0x00


	//----- nvinfo : EIATTR_KPARAM_INFO
	.align		4
.L_42:
        /*0118*/ 	.byte	0x04, 0x17
        /*011a*/ 	.short	(.L_44 - .L_43)
.L_43:
        /*011c*/ 	.word	0x00000000
        /*0120*/ 	.short	0x0008
        /*0122*/ 	.short	0x0034
        /*0124*/ 	.byte	0x00, 0xf0, 0x11, 0x00


	//----- nvinfo : EIATTR_KPARAM_INFO
	.align		4
.L_44:
        /*0128*/ 	.byte	0x04, 0x17
        /*012a*/ 	.short	(.L_46 - .L_45)
.L_45:
        /*012c*/ 	.word	0x00000000
        /*0130*/ 	.short	0x0007
        /*0132*/ 	.short	0x0030
        /*0134*/ 	.byte	0x00, 0xf0, 0x11, 0x00


	//----- nvinfo : EIATTR_KPARAM_INFO
	.align		4
.L_46:
        /*0138*/ 	.byte	0x04, 0x17
        /*013a*/ 	.short	(.L_48 - .L_47)
.L_47:
        /*013c*/ 	.word	0x00000000
        /*0140*/ 	.short	0x0006
        /*0142*/ 	.short	0x002c
        /*0144*/ 	.byte	0x00, 0xf0, 0x11, 0x00


	//----- nvinfo : EIATTR_KPARAM_INFO
	.align		4
.L_48:
        /*0148*/ 	.byte	0x04, 0x17
        /*014a*/ 	.short	(.L_50 - .L_49)
.L_49:
        /*014c*/ 	.word	0x00000000
        /*0150*/ 	.short	0x0005
        /*0152*/ 	.short	0x0028
        /*0154*/ 	.byte	0x00, 0xf0, 0x11, 0x00


	//----- nvinfo : EIATTR_KPARAM_INFO
	.align		4
.L_50:
        /*0158*/ 	.byte	0x04, 0x17
        /*015a*/ 	.short	(.L_52 - .L_51)
.L_51:
        /*015c*/ 	.word	0x00000000
        /*0160*/ 	.short	0x0004
        /*0162*/ 	.short	0x0020
        /*0164*/ 	.byte	0x00, 0xf4, 0x21, 0x00


	//----- nvinfo : EIATTR_KPARAM_INFO
	.align		4
.L_52:
        /*0168*/ 	.byte	0x04, 0x17
        /*016a*/ 	.short	(.L_54 - .L_53)
.L_53:
        /*016c*/ 	.word	0x00000000
        /*0170*/ 	.short	0x0003
        /*0172*/ 	.short	0x0018
        /*0174*/ 	.byte	0x00, 0xf4, 0x21, 0x00


	//----- nvinfo : EIATTR_KPARAM_INFO
	.align		4
.L_54:
        /*0178*/ 	.byte	0x04, 0x17
        /*017a*/ 	.short	(.L_56 - .L_55)
.L_55:
        /*017c*/ 	.word	0x00000000
        /*0180*/ 	.short	0x0002
        /*0182*/ 	.short	0x0010
        /*0184*/ 	.byte	0x00, 0xf4, 0x21, 0x00


	//----- nvinfo : EIATTR_KPARAM_INFO
	.align		4
.L_56:
        /*0188*/ 	.byte	0x04, 0x17
        /*018a*/ 	.short	(.L_58 - .L_57)
.L_57:
        /*018c*/ 	.word	0x00000000
        /*0190*/ 	.short	0x0001
        /*0192*/ 	.short	0x0008
        /*0194*/ 	.byte	0x00, 0xf4, 0x21, 0x00


	//----- nvinfo : EIATTR_KPARAM_INFO
	.align		4
.L_58:
        /*0198*/ 	.byte	0x04, 0x17
        /*019a*/ 	.short	(.L_60 - .L_59)
.L_59:
        /*019c*/ 	.word	0x00000000
        /*01a0*/ 	.short	0x0000
        /*01a2*/ 	.short	0x0000
        /*01a4*/ 	.byte	0x00, 0xf4, 0x21, 0x00


	//----- nvinfo : EIATTR_SPARSE_MMA_MASK
	.align		4
.L_60:
        /*01a8*/ 	.byte	0x03, 0x50
        /*01aa*/ 	.short	0x0000


	//----- nvinfo : EIATTR_MAXREG_COUNT
	.align		4
        /*01ac*/ 	.byte	0x03, 0x1b
        /*01ae*/ 	.short	0x0080


	//----- nvinfo : EIATTR_NUM_BARRIERS
	.align		4
        /*01b0*/ 	.byte	0x02, 0x4c
        /*01b2*/ 	.byte	0x01
	.zero		1


	//----- nvinfo : EIATTR_MERCURY_ISA_VERSION
	.align		4
        /*01b4*/ 	.byte	0x03, 0x5f
        /*01b6*/ 	.short	0x0101


	//----- nvinfo : EIATTR_COOP_GROUP_MASK_REGIDS
	.align		4
        /*01b8*/ 	.byte	0x04, 0x29
        /*01ba*/ 	.short	(.L_62 - .L_61)


	//   ....[0]....
.L_61:
        /*01bc*/ 	.word	0xffffffff


	//   ....[1]....
        /*01c0*/ 	.word	0xffffffff


	//   ....[2]....
        /*01c4*/ 	.word	0xffffffff


	//   ....[3]....
        /*01c8*/ 	.word	0xffffffff


	//   ....[4]....
        /*01cc*/ 	.word	0xffffffff


	//   ....[5]....
        /*01d0*/ 	.word	0xffffffff


	//   ....[6]....
        /*01d4*/ 	.word	0xffffffff


	//   ....[7]....
        /*01d8*/ 	.word	0xffffffff


	//----- nvinfo : EIATTR_COOP_GROUP_INSTR_OFFSETS
	.align		4
.L_62:
        /*01dc*/ 	.byte	0x04, 0x28
        /*01de*/ 	.short	(.L_64 - .L_63)


	//   ....[0]....
.L_63:
        /*01e0*/ 	.word	0x00001420


	//   ....[1]....
        /*01e4*/ 	.word	0x000014a0


	//   ....[2]....
        /*01e8*/ 	.word	0x00001780


	//   ....[3]....
        /*01ec*/ 	.word	0x00001820


	//   ....[4]....
        /*01f0*/ 	.word	0x000021e0


	//   ....[5]....
        /*01f4*/ 	.word	0x000021f0


	//   ....[6]....
        /*01f8*/ 	.word	0x00002250


	//   ....[7]....
        /*01fc*/ 	.word	0x00002260


	//----- nvinfo : EIATTR_EXIT_INSTR_OFFSETS
	.align		4
.L_64:
        /*0200*/ 	.byte	0x04, 0x1c
        /*0202*/ 	.short	(.L_66 - .L_65)


	//   ....[0]....
.L_65:
        /*0204*/ 	.word	0x00002ea0


	//   ....[1]....
        /*0208*/ 	.word	0x00002ed0


	//----- nvinfo : EIATTR_REQNTID
	.align		4
.L_66:
        /*020c*/ 	.byte	0x04, 0x10
        /*020e*/ 	.short	(.L_68 - .L_67)
.L_67:
        /*0210*/ 	.word	0x00000200
        /*0214*/ 	.word	0x00000001
        /*0218*/ 	.word	0x00000001


	//----- nvinfo : EIATTR_CBANK_PARAM_SIZE
	.align		4
.L_68:
        /*021c*/ 	.byte	0x03, 0x19
        /*021e*/ 	.short	0x0088


	//----- nvinfo : EIATTR_PARAM_CBANK
	.align		4
        /*0220*/ 	.byte	0x04, 0x0a
        /*0222*/ 	.short	(.L_70 - .L_69)
	.align		4
.L_69:
        /*0224*/ 	.word	index@(.nv.constant0.attn_fwd)
        /*0228*/ 	.short	0x0210
        /*022a*/ 	.short	0x0088


	//----- nvinfo : EIATTR_SW_WAR
	.align		4
.L_70:
        /*022c*/ 	.byte	0x04, 0x36
        /*022e*/ 	.short	(.L_72 - .L_71)
.L_71:
        /*0230*/ 	.word	0x00000008
.L_72:


//--------------------- .nv.callgraph             --------------------------
	.section	.nv.callgraph,"",@"SHT_CUDA_CALLGRAPH"
	.align	4
	.sectionentsize	8
	.align		4
        /*0000*/ 	.word	0x00000000
	.align		4
        /*0004*/ 	.word	0xffffffff
	.align		4
        /*0008*/ 	.word	0x00000000
	.align		4
        /*000c*/ 	.word	0xfffffffe
	.align		4
        /*0010*/ 	.word	0x00000000
	.align		4
        /*0014*/ 	.word	0xfffffffd
	.align		4
        /*0018*/ 	.word	0x00000000
	.align		4
        /*001c*/ 	.word	0xfffffffc


//--------------------- .nv.constant4             --------------------------
	.section	.nv.constant4,"a",@progbits
	.align	8
	.align		8
.nv.constant4:
        /*0000*/ 	.dword	_$_str


//--------------------- .text.attn_fwd            --------------------------
	.section	.text.attn_fwd,"ax",@progbits
	.align	128
        .global         attn_fwd
        .type           attn_fwd,@function
        .size           attn_fwd,(.L_x_3 - attn_fwd)
        .other          attn_fwd,@"STO_CUDA_ENTRY STV_DEFAULT"
attn_fwd:
.text.attn_fwd:
[----:B------:R-:W-:Y:S01]  /*0000*/  LDC R1, c[0x0][0x28] ;  /* 0x00000a00ff017b82 */ /* 0x000fe20000000800 */
[----:B------:R-:W0:Y:S07]  /*0010*/  S2R R0, SR_TID.X ;  /* 0x0000000000007919 */ /* 0x000e2e0000002100 */
[----:B------:R-:W1:Y:S01]  /*0020*/  LDC R24, c[0x0][0x248] ;  /* 0x00009200ff187b82 */ /* 0x000e620000000800 */
[----:B------:R-:W-:Y:S01]  /*0030*/  ULDC.64 UR4, c[0x0][0x240] ;  /* 0x0000900000047ab9 */ /* 0x000fe20000000a00 */
[----:B------:R-:W-:Y:S01]  /*0040*/  ULDC.64 UR14, c[0x0][0x208] ;  /* 0x00008200000e7ab9 */ /* 0x000fe20000000a00 */
[----:B------:R-:W2:Y:S05]  /*0050*/  S2R R19, SR_CTAID.X ;  /* 0x0000000000137919 */ /* 0x000eaa0000002500 */
[----:B------:R-:W3:Y:S08]  /*0060*/  S2UR UR12, SR_CTAID.Y ;  /* 0x00000000000c79c3 */ /* 0x000ef00000002600 */
[----:B------:R-:W4:Y:S01]  /*0070*/  LDC.64 R20, c[0x0][0x210] ;  /* 0x00008400ff147b82 */ /* 0x000f220000000a00 */
[----:B0-----:R-:W-:Y:S01]  /*0080*/  SHF.R.U32.HI R15, RZ, 0x8, R0 ;  /* 0x00000008ff0f7819 */ /* 0x001fe20000011600 */
[----:B---3--:R-:W-:-:S03]  /*0090*/  UIMAD UR4, UR12, UR4, URZ ;  /* 0x000000040c0472a4 */ /* 0x008fc6000f8e023f */
[----:B------:R-:W-:Y:S01]  /*00a0*/  SGXT.U32 R15, R15, 0x1 ;  /* 0x000000010f0f781a */ /* 0x000fe20000000000 */
[----:B------:R-:W-:Y:S01]  /*00b0*/  USHF.L.U32 UR6, UR4, 0x1, URZ ;  /* 0x0000000104067899 */ /* 0x000fe2000800063f */
[----:B--2---:R-:W-:-:S03]  /*00c0*/  PRMT R14, R0, 0x6540, R19 ;  /* 0x00006540000e7816 */ /* 0x004fc60000000013 */
[----:B-1----:R-:W-:Y:S02]  /*00d0*/  IMAD R5, R15, R24, RZ ;  /* 0x000000180f057224 */ /* 0x002fe400078e02ff */
[----:B------:R-:W-:Y:S01]  /*00e0*/  IMAD R2, R14, UR5, RZ ;  /* 0x000000050e027c24 */ /* 0x000fe2000f8e02ff */
[----:B------:R-:W-:Y:S01]  /*00f0*/  UIMAD.WIDE UR4, UR4, 0x2, URZ ;  /* 0x00000002040478a5 */ /* 0x000fe2000f8e023f */
[----:B------:R-:W-:Y:S02]  /*0100*/  IMAD R6, R24, 0x2, R5 ;  /* 0x0000000218067824 */ /* 0x000fe400078e0205 */
[----:B------:R-:W-:Y:S02]  /*0110*/  IMAD.SHL.U32 R3, R2, 0x2, RZ ;  /* 0x0000000202037824 */ /* 0x000fe400078e00ff */
[----:B------:R-:W-:Y:S02]  /*0120*/  IMAD R7, R24, 0x2, R6 ;  /* 0x0000000218077824 */ /* 0x000fe400078e0206 */
[----:B------:R-:W-:Y:S01]  /*0130*/  IMAD.HI R2, R2, 0x2, RZ ;  /* 0x0000000202027827 */ /* 0x000fe200078e02ff */
[----:B----4-:R-:W-:-:S03]  /*0140*/  IADD3 R20, P0, P1, R3, UR6, R20 ;  /* 0x0000000603147c10 */ /* 0x010fc6000f91e014 */
[----:B------:R-:W-:Y:S01]  /*0150*/  IMAD R9, R24, 0x2, R7 ;  /* 0x0000000218097824 */ /* 0x000fe200078e0207 */
[----:B------:R-:W-:Y:S02]  /*0160*/  IADD3.X R22, R2, UR5, R21, P0, P1 ;  /* 0x0000000502167c10 */ /* 0x000fe400087e2415 */
[CC--:B------:R-:W-:Y:S01]  /*0170*/  LEA R2, P0, R5.reuse, R20.reuse, 0x1 ;  /* 0x0000001405027211 */ /* 0x0c0fe200078008ff */
[----:B------:R-:W-:Y:S01]  /*0180*/  IMAD R8, R24, 0x2, R9 ;  /* 0x0000000218087824 */ /* 0x000fe200078e0209 */
[----:B------:R-:W-:Y:S02]  /*0190*/  LEA R4, P1, R6, R20, 0x1 ;  /* 0x0000001406047211 */ /* 0x000fe400078208ff */
[-C--:B------:R-:W-:Y:S01]  /*01a0*/  LEA.HI.X.SX32 R3, R5, R22.reuse, 0x1, P0 ;  /* 0x0000001605037211 */ /* 0x080fe200000f0eff */
[----:B------:R-:W-:Y:S01]  /*01b0*/  IMAD R13, R24, 0x2, R8 ;  /* 0x00000002180d7824 */ /* 0x000fe200078e0208 */
[----:B------:R-:W-:Y:S02]  /*01c0*/  LEA.HI.X.SX32 R5, R6, R22, 0x1, P1 ;  /* 0x0000001606057211 */ /* 0x000fe400008f0eff */
[-C--:B------:R-:W-:Y:S01]  /*01d0*/  LEA R6, P0, R7, R20.reuse, 0x1 ;  /* 0x0000001407067211 */ /* 0x080fe200078008ff */
[----:B------:R-:W-:Y:S01]  /*01e0*/  IMAD R17, R24, 0x2, R13 ;  /* 0x0000000218117824 */ /* 0x000fe200078e020d */
[----:B------:R0:W2:Y:S01]  /*01f0*/  LDG.E.U16 R18, desc[UR14][R2.64] ;  /* 0x0000000e02127981 */ /* 0x0000a2000c1e1500 */
[----:B------:R-:W-:-:S02]  /*0200*/  LEA R12, P1, R13, R20, 0x1 ;  /* 0x000000140d0c7211 */ /* 0x000fc400078208ff */
[----:B------:R-:W-:Y:S01]  /*0210*/  LEA.HI.X.SX32 R7, R7, R22, 0x1, P0 ;  /* 0x0000001607077211 */ /* 0x000fe200000f0eff */
[----:B------:R1:W3:Y:S01]  /*0220*/  LDG.E.U16 R5, desc[UR14][R4.64] ;  /* 0x0000000e04057981 */ /* 0x0002e2000c1e1500 */
[-C--:B------:R-:W-:Y:S02]  /*0230*/  LEA R10, P0, R8, R20.reuse, 0x1 ;  /* 0x00000014080a7211 */ /* 0x080fe400078008ff */
[----:B------:R-:W-:Y:S01]  /*0240*/  LEA R16, P2, R17, R20, 0x1 ;  /* 0x0000001411107211 */ /* 0x000fe200078408ff */
[----:B------:R-:W4:Y:S01]  /*0250*/  LDG.E.U16 R6, desc[UR14][R6.64] ;  /* 0x0000000e06067981 */ /* 0x000f22000c1e1500 */
[----:B0-----:R-:W-:Y:S01]  /*0260*/  IMAD R3, R24, 0x2, R17 ;  /* 0x0000000218037824 */ /* 0x001fe200078e0211 */
[-C--:B------:R-:W-:Y:S02]  /*0270*/  LEA.HI.X.SX32 R11, R8, R22.reuse, 0x1, P0 ;  /* 0x00000016080b7211 */ /* 0x080fe400000f0eff */
[----:B------:R-:W-:Y:S02]  /*0280*/  LEA.HI.X.SX32 R13, R13, R22, 0x1, P1 ;  /* 0x000000160d0d7211 */ /* 0x000fe400008f0eff */
[----:B------:R-:W-:-:S02]  /*0290*/  LEA R8, P0, R9, R20, 0x1 ;  /* 0x0000001409087211 */ /* 0x000fc400078008ff */
[----:B------:R-:W-:Y:S01]  /*02a0*/  LEA R2, P1, R3, R20, 0x1 ;  /* 0x0000001403027211 */ /* 0x000fe200078208ff */
[----:B------:R0:W5:Y:S01]  /*02b0*/  LDG.E.U16 R11, desc[UR14][R10.64] ;  /* 0x0000000e0a0b7981 */ /* 0x000162000c1e1500 */
[-C--:B------:R-:W-:Y:S02]  /*02c0*/  LEA.HI.X.SX32 R17, R17, R22.reuse, 0x1, P2 ;  /* 0x0000001611117211 */ /* 0x080fe400010f0eff */
[-C--:B------:R-:W-:Y:S01]  /*02d0*/  LEA.HI.X.SX32 R9, R9, R22.reuse, 0x1, P0 ;  /* 0x0000001609097211 */ /* 0x080fe200000f0eff */
[----:B------:R-:W4:Y:S01]  /*02e0*/  LDG.E.U16 R12, desc[UR14][R12.64] ;  /* 0x0000000e0c0c7981 */ /* 0x000f22000c1e1500 */
[----:B------:R-:W-:-:S03]  /*02f0*/  LEA.HI.X.SX32 R3, R3, R22, 0x1, P1 ;  /* 0x0000001603037211 */ /* 0x000fc600008f0eff */
[----:B------:R0:W4:Y:S04]  /*0300*/  LDG.E.U16 R17, desc[UR14][R16.64] ;  /* 0x0000000e10117981 */ /* 0x000128000c1e1500 */
[----:B------:R-:W4:Y:S04]  /*0310*/  LDG.E.U16 R8, desc[UR14][R8.64] ;  /* 0x0000000e08087981 */ /* 0x000f28000c1e1500 */
[----:B------:R0:W4:Y:S01]  /*0320*/  LDG.E.U16 R2, desc[UR14][R2.64] ;  /* 0x0000000e02027981 */ /* 0x000122000c1e1500 */
[----:B------:R-:W0:Y:S01]  /*0330*/  S2UR UR6, SR_CgaCtaId ;  /* 0x00000000000679c3 */ /* 0x000e220000008800 */
[----:B-1----:R-:W-:Y:S01]  /*0340*/  IMAD.SHL.U32 R4, R0, 0x20, RZ ;  /* 0x0000002000047824 */ /* 0x002fe200078e00ff */
[----:B------:R-:W-:-:S02]  /*0350*/  SHF.R.S32.HI R20, RZ, 0x8, R0 ;  /* 0x00000008ff147819 */ /* 0x000fc40000011400 */
[----:B0-----:R-:W-:Y:S02]  /*0360*/  LOP3.LUT R10, R0, 0x3f, RZ, 0xc0, !PT ;  /* 0x0000003f000a7812 */ /* 0x001fe400078ec0ff */
[----:B------:R-:W-:Y:S02]  /*0370*/  LOP3.LUT R7, R4, 0x1800, RZ, 0xc0, !PT ;  /* 0x0000180004077812 */ /* 0x000fe400078ec0ff */
[----:B------:R-:W-:Y:S01]  /*0380*/  SGXT R4, R20, 0x1 ;  /* 0x000000011404781a */ /* 0x000fe20000000200 */
[----:B------:R-:W-:Y:S02]  /*0390*/  IMAD.SHL.U32 R20, R19, 0x100, RZ ;  /* 0x0000010013147824 */ /* 0x000fe400078e00ff */
[----:B------:R-:W-:Y:S02]  /*03a0*/  IMAD R7, R10, 0x2, R7 ;  /* 0x000000020a077824 */ /* 0x000fe400078e0207 */
[----:B------:R-:W-:Y:S01]  /*03b0*/  VIADD R16, R20, 0x100 ;  /* 0x0000010014107836 */ /* 0x000fe20000000000 */
[----:B------:R-:W-:-:S02]  /*03c0*/  UMOV UR4, 0x400 ;  /* 0x0000040000047882 */ /* 0x000fc40000000000 */
[----:B------:R-:W-:Y:S02]  /*03d0*/  LOP3.LUT R4, R7, 0x90, R4, 0x78, !PT ;  /* 0x0000009007047812 */ /* 0x000fe400078e7804 */
[----:B------:R-:W-:Y:S01]  /*03e0*/  ISETP.GE.AND P0, PT, R16, 0x1, PT ;  /* 0x000000011000780c */ /* 0x000fe20003f06270 */
[----:B------:R-:W-:Y:S01]  /*03f0*/  ULEA UR6, UR6, UR4, 0x18 ;  /* 0x0000000406067291 */ /* 0x000fe2000f8ec03f */
[C---:B------:R-:W-:Y:S02]  /*0400*/  LOP3.LUT R3, R4.reuse, 0x20, RZ, 0x3c, !PT ;  /* 0x0000002004037812 */ /* 0x040fe400078e3cff */
[C---:B------:R-:W-:Y:S02]  /*0410*/  LOP3.LUT R7, R4.reuse, 0x40, RZ, 0x3c, !PT ;  /* 0x0000004004077812 */ /* 0x040fe400078e3cff */
[----:B------:R-:W-:Y:S01]  /*0420*/  LOP3.LUT R9, R4, 0x60, RZ, 0x3c, !PT ;  /* 0x0000006004097812 */ /* 0x000fe200078e3cff */
[----:B------:R-:W-:Y:S01]  /*0430*/  IMAD.MOV.U32 R69, RZ, RZ, -0x800000 ;  /* 0xff800000ff457424 */ /* 0x000fe200078e00ff */
[----:B------:R-:W-:Y:S01]  /*0440*/  CS2R R56, SRZ ;  /* 0x0000000000387805 */ /* 0x000fe2000001ff00 */
[----:B------:R-:W-:Y:S01]  /*0450*/  IMAD.MOV.U32 R65, RZ, RZ, 0x3f800000 ;  /* 0x3f800000ff417424 */ /* 0x000fe200078e00ff */
[----:B------:R-:W-:Y:S01]  /*0460*/  CS2R R58, SRZ ;  /* 0x00000000003a7805 */ /* 0x000fe2000001ff00 */
[----:B------:R-:W-:Y:S01]  /*0470*/  IMAD.MOV.U32 R64, RZ, RZ, 0x3f800000 ;  /* 0x3f800000ff407424 */ /* 0x000fe200078e00ff */
[----:B------:R-:W-:Y:S01]  /*0480*/  CS2R R60, SRZ ;  /* 0x00000000003c7805 */ /* 0x000fe2000001ff00 */
[----:B------:R-:W-:Y:S01]  /*0490*/  IMAD.MOV.U32 R40, RZ, RZ, -0x800000 ;  /* 0xff800000ff287424 */ /* 0x000fe200078e00ff */
[----:B------:R-:W-:Y:S01]  /*04a0*/  CS2R R62, SRZ ;  /* 0x00000000003e7805 */ /* 0x000fe2000001ff00 */
[----:B--2---:R0:W-:Y:S02]  /*04b0*/  STS.U16 [R4+UR6], R18 ;  /* 0x0000001204007988 */ /* 0x0041e40008000406 */
[----:B0-----:R-:W-:-:S02]  /*04c0*/  IMAD.SHL.U32 R18, R0, 0x2, RZ ;  /* 0x0000000200127824 */ /* 0x001fc400078e00ff */
[----:B-----5:R-:W-:Y:S04]  /*04d0*/  STS.U16 [R4+UR6+0x400], R11 ;  /* 0x0004000b04007988 */ /* 0x020fe80008000406 */
[----:B---3--:R-:W-:Y:S04]  /*04e0*/  STS.U16 [R3+UR6+0x100], R5 ;  /* 0x0001000503007988 */ /* 0x008fe80008000406 */
[----:B----4-:R-:W-:Y:S04]  /*04f0*/  STS.U16 [R3+UR6+0x500], R12 ;  /* 0x0005000c03007988 */ /* 0x010fe80008000406 */
[----:B------:R-:W-:Y:S04]  /*0500*/  STS.U16 [R7+UR6+0x200], R6 ;  /* 0x0002000607007988 */ /* 0x000fe80008000406 */
[----:B------:R0:W-:Y:S04]  /*0510*/  STS.U16 [R7+UR6+0x600], R17 ;  /* 0x0006001107007988 */ /* 0x0001e80008000406 */
[----:B------:R1:W-:Y:S04]  /*0520*/  STS.U16 [R9+UR6+0x300], R8 ;  /* 0x0003000809007988 */ /* 0x0003e80008000406 */
[----:B------:R1:W-:Y:S01]  /*0530*/  STS.U16 [R9+UR6+0x700], R2 ;  /* 0x0007000209007988 */ /* 0x0003e20008000406 */
[----:B0-----:R-:W-:Y:S01]  /*0540*/  LOP3.LUT R17, R0, 0x1ff, RZ, 0xc0, !PT ;  /* 0x000001ff00117812 */ /* 0x001fe200078ec0ff */
[----:B------:R-:W-:Y:S06]  /*0550*/  @!P0 BRA `(.L_x_0) ;  /* 0x0000001c00788947 */ /* 0x000fec0003800000 */
[----:B------:R-:W0:Y:S01]  /*0560*/  LDC.64 R6, c[0x0][0x250] ;  /* 0x00009400ff067b82 */ /* 0x000e220000000a00 */
[----:B-1----:R-:W-:Y:S01]  /*0570*/  LOP3.LUT R2, R0, 0x1c0, RZ, 0xc0, !PT ;  /* 0x000001c000027812 */ /* 0x002fe200078ec0ff */
[----:B------:R-:W-:Y:S01]  /*0580*/  IMAD.SHL.U32 R19, R17, 0x2, RZ ;  /* 0x0000000211137824 */ /* 0x000fe200078e00ff */
[----:B------:R-:W-:Y:S01]  /*0590*/  SHF.R.U32.HI R8, RZ, 0x2, R0 ;  /* 0x00000002ff087819 */ /* 0x000fe20000011600 */
[----:B------:R-:W-:Y:S01]  /*05a0*/  ULDC UR4, c[0x0][0x258] ;  /* 0x0000960000047ab9 */ /* 0x000fe20000000800 */
[----:B------:R-:W-:Y:S01]  /*05b0*/  SHF.R.U32.HI R2, RZ, 0x2, R2 ;  /* 0x00000002ff027819 */ /* 0x000fe20000011602 */
[----:B------:R-:W-:Y:S01]  /*05c0*/  UIADD3 UR7, UR6, 0x2000, URZ ;  /* 0x0000200006077890 */ /* 0x000fe2000fffe03f */
[--C-:B------:R-:W-:Y:S01]  /*05d0*/  SHF.R.U32.HI R3, RZ, 0x1, R0.reuse ;  /* 0x00000001ff037819 */ /* 0x100fe20000011600 */
[----:B------:R-:W1:Y:S01]  /*05e0*/  LDC.64 R4, c[0x0][0x260] ;  /* 0x00009800ff047b82 */ /* 0x000e620000000a00 */
[----:B------:R-:W-:Y:S01]  /*05f0*/  SGXT.U32 R8, R8, 0x3 ;  /* 0x000000030808781a */ /* 0x000fe20000000000 */
[----:B------:R-:W-:Y:S01]  /*0600*/  USHF.R.U32.HI UR7, URZ, 0x4, UR7 ;  /* 0x000000043f077899 */ /* 0x000fe20008011607 */
[----:B------:R-:W-:Y:S01]  /*0610*/  LOP3.LUT R19, R19, R2, RZ, 0x3c, !PT ;  /* 0x0000000213137212 */ /* 0x000fe200078e3cff */
[----:B------:R-:W-:Y:S01]  /*0620*/  ULDC.64 UR8, c[0x0][0x220] ;  /* 0x0000880000087ab9 */ /* 0x000fe20000000a00 */
[----:B------:R-:W-:Y:S01]  /*0630*/  LOP3.LUT R3, R8, 0xf0, R3, 0xf8, !PT ;  /* 0x000000f008037812 */ /* 0x000fe200078ef803 */
[----:B------:R-:W-:Y:S01]  /*0640*/  USGXT.U32 UR10, UR7, 0xe ;  /* 0x0000000e070a789a */ /* 0x000fe20008000000 */
[----:B------:R-:W-:Y:S01]  /*0650*/  LOP3.LUT R2, R0, 0xf, RZ, 0xc0, !PT ;  /* 0x0000000f00027812 */ /* 0x000fe200078ec0ff */
[----:B------:R-:W2:Y:S01]  /*0660*/  LDC R23, c[0x0][0x268] ;  /* 0x00009a00ff177b82 */ /* 0x000ea20000000800 */
[--C-:B------:R-:W-:Y:S01]  /*0670*/  SHF.R.U32.HI R9, RZ, 0x5, R0.reuse ;  /* 0x00000005ff097819 */ /* 0x100fe20000011600 */
[----:B------:R-:W-:Y:S01]  /*0680*/  IMAD.MOV.U32 R65, RZ, RZ, 0x3f800000 ;  /* 0x3f800000ff417424 */ /* 0x000fe200078e00ff */
[----:B------:R-:W-:Y:S01]  /*0690*/  LOP3.LUT R20, R3, R20, RZ, 0xfc, !PT ;  /* 0x0000001403147212 */ /* 0x000fe200078efcff */
[----:B------:R-:W-:Y:S01]  /*06a0*/  IMAD R3, R2, UR4, RZ ;  /* 0x0000000402037c24 */ /* 0x000fe2000f8e02ff */
[--C-:B------:R-:W-:Y:S01]  /*06b0*/  SHF.R.U32.HI R8, RZ, 0x4, R0.reuse ;  /* 0x00000004ff087819 */ /* 0x100fe20000011600 */
[----:B------:R-:W-:Y:S01]  /*06c0*/  ULDC.64 UR4, c[0x0][0x218] ;  /* 0x0000860000047ab9 */ /* 0x000fe20000000a00 */
[----:B------:R-:W-:Y:S01]  /*06d0*/  R2UR UR13, R9 ;  /* 0x00000000090d72ca */ /* 0x000fe200000e0000 */
[----:B0-----:R-:W-:Y:S01]  /*06e0*/  IMAD R6, R6, UR12, RZ ;  /* 0x0000000c06067c24 */ /* 0x001fe2000f8e02ff */
[----:B------:R-:W-:Y:S01]  /*06f0*/  SHF.R.U32.HI R12, RZ, 0x6, R0 ;  /* 0x00000006ff0c7819 */ /* 0x000fe20000011600 */
[C---:B------:R-:W-:Y:S01]  /*0700*/  IMAD.SHL.U32 R9, R3.reuse, 0x2, RZ ;  /* 0x0000000203097824 */ /* 0x040fe200078e00ff */
[----:B------:R-:W-:Y:S01]  /*0710*/  SGXT.U32 R8, R8, 0x5 ;  /* 0x000000050808781a */ /* 0x000fe20000000000 */
[----:B------:R-:W-:Y:S01]  /*0720*/  IMAD.SHL.U32 R2, R6, 0x2, RZ ;  /* 0x0000000206027824 */ /* 0x000fe200078e00ff */
[----:B------:R-:W-:Y:S01]  /*0730*/  LOP3.LUT R73, R18, 0x6, RZ, 0xc0, !PT ;  /* 0x0000000612497812 */ /* 0x000fe200078ec0ff */
[----:B------:R-:W-:Y:S01]  /*0740*/  IMAD.HI R3, R3, 0x2, RZ ;  /* 0x0000000203037827 */ /* 0x000fe200078e02ff */
[----:B------:R-:W-:-:S02]  /*0750*/  CS2R R56, SRZ ;  /* 0x0000000000387805 */ /* 0x000fc4000001ff00 */
[----:B------:R-:W-:Y:S02]  /*0760*/  CS2R R58, SRZ ;  /* 0x00000000003a7805 */ /* 0x000fe4000001ff00 */
[----:B------:R-:W-:Y:S01]  /*0770*/  IADD3 R21, P0, P1, R9, UR4, R2 ;  /* 0x0000000409157c10 */ /* 0x000fe2000f91e002 */
[----:B-1----:R-:W-:Y:S01]  /*0780*/  IMAD R4, R4, UR12, RZ ;  /* 0x0000000c04047c24 */ /* 0x002fe2000f8e02ff */
[----:B------:R-:W-:Y:S01]  /*0790*/  SGXT.U32 R2, R12, 0x3 ;  /* 0x000000030c02781a */ /* 0x000fe20000000000 */
[----:B------:R-:W-:Y:S01]  /*07a0*/  IMAD R11, R10, R5, RZ ;  /* 0x000000050a0b7224 */ /* 0x000fe200078e02ff */
[----:B------:R-:W-:Y:S01]  /*07b0*/  CS2R R60, SRZ ;  /* 0x00000000003c7805 */ /* 0x000fe2000001ff00 */
[----:B------:R-:W-:Y:S01]  /*07c0*/  IMAD.SHL.U32 R10, R4, 0x2, RZ ;  /* 0x00000002040a7824 */ /* 0x000fe200078e00ff */
[----:B------:R-:W-:Y:S01]  /*07d0*/  CS2R R62, SRZ ;  /* 0x00000000003e7805 */ /* 0x000fe2000001ff00 */
[----:B------:R-:W-:Y:S01]  /*07e0*/  IMAD.SHL.U32 R13, R11, 0x2, RZ ;  /* 0x000000020b0d7824 */ /* 0x000fe200078e00ff */
[----:B------:R-:W-:Y:S01]  /*07f0*/  UMOV UR4, URZ ;  /* 0x0000003f00047c82 */ /* 0x000fe20008000000 */
[----:B------:R-:W-:Y:S01]  /*0800*/  IMAD R12, R8, R7, RZ ;  /* 0x00000007080c7224 */ /* 0x000fe200078e02ff */
[----:B------:R-:W-:Y:S01]  /*0810*/  ULDC UR16, c[0x0][0x238] ;  /* 0x00008e0000107ab9 */ /* 0x000fe20000000800 */
[----:B------:R-:W-:Y:S01]  /*0820*/  IMAD.HI R6, R6, 0x2, RZ ;  /* 0x0000000206067827 */ /* 0x000fe200078e02ff */
[----:B------:R-:W-:Y:S01]  /*0830*/  IADD3 R24, P2, P3, R13, UR8, R10 ;  /* 0x000000080d187c10 */ /* 0x000fe2000fb5e00a */
[----:B------:R-:W-:-:S02]  /*0840*/  UIADD3 UR8, UP0, UR10, 0x2, URZ ;  /* 0x000000020a087890 */ /* 0x000fc4000ff1e03f */
[----:B------:R-:W-:-:S04]  /*0850*/  IMAD.HI R9, R4, 0x2, RZ ;  /* 0x0000000204097827 */ /* 0x000fc800078e02ff */
[----:B------:R-:W-:Y:S01]  /*0860*/  IMAD R4, R7, 0x20, R12 ;  /* 0x0000002007047824 */ /* 0x000fe200078e020c */
[----:B------:R-:W-:Y:S01]  /*0870*/  UMOV UR18, UR8 ;  /* 0x0000000800127c82 */ /* 0x000fe20008000000 */
[----:B------:R-:W-:Y:S01]  /*0880*/  IMAD.HI R22, R11, 0x2, RZ ;  /* 0x000000020b167827 */ /* 0x000fe200078e02ff */
[----:B------:R-:W-:Y:S01]  /*0890*/  IADD3.X R11, R3, UR5, R6, P0, P1 ;  /* 0x00000005030b7c10 */ /* 0x000fe200087e2406 */
[----:B------:R-:W-:Y:S01]  /*08a0*/  UMOV UR5, URZ ;  /* 0x0000003f00057c82 */ /* 0x000fe20008000000 */
[----:B------:R-:W-:Y:S01]  /*08b0*/  SHF.R.S32.HI R6, RZ, 0x6, R0 ;  /* 0x00000006ff067819 */ /* 0x000fe20000011400 */
[----:B--2---:R-:W-:Y:S01]  /*08c0*/  IMAD R13, R2, R23, RZ ;  /* 0x00000017020d7224 */ /* 0x004fe200078e02ff */
[-C--:B------:R-:W-:Y:S01]  /*08d0*/  LEA R8, P0, R12, R21.reuse, 0x1 ;  /* 0x000000150c087211 */ /* 0x080fe200078008ff */
[----:B------:R-:W-:Y:S01]  /*08e0*/  IMAD.MOV.U32 R66, RZ, RZ, -0x800000 ;  /* 0xff800000ff427424 */ /* 0x000fe200078e00ff */
[----:B------:R-:W-:Y:S01]  /*08f0*/  LEA R10, P1, R4, R21, 0x1 ;  /* 0x00000015040a7211 */ /* 0x000fe200078208ff */
[----:B------:R-:W-:Y:S01]  /*0900*/  IMAD R3, R23, 0x8, R13 ;  /* 0x0000000817037824 */ /* 0x000fe200078e020d */
[----:B------:R-:W-:Y:S01]  /*0910*/  IADD3.X R22, R22, UR9, R9, P2, P3 ;  /* 0x0000000916167c10 */ /* 0x000fe200097e6409 */
[----:B------:R-:W-:Y:S01]  /*0920*/  UIADD3.X UR9, UR5, 0x40000040, URZ, UP0, !UPT ;  /* 0x4000004005097890 */ /* 0x000fe200087fe43f */
[----:B------:R-:W-:Y:S01]  /*0930*/  SGXT R6, R6, 0x1 ;  /* 0x000000010606781a */ /* 0x000fe20000000200 */
[----:B------:R-:W-:Y:S01]  /*0940*/  IMAD.MOV.U32 R23, RZ, RZ, RZ ;  /* 0x000000ffff177224 */ /* 0x000fe200078e00ff */
[-C--:B------:R-:W-:Y:S01]  /*0950*/  LEA.HI.X.SX32 R9, R12, R11.reuse, 0x1, P0 ;  /* 0x0000000b0c097211 */ /* 0x080fe200000f0eff */
[----:B------:R-:W-:Y:S01]  /*0960*/  IMAD.MOV.U32 R21, RZ, RZ, RZ ;  /* 0x000000ffff157224 */ /* 0x000fe200078e00ff */
[----:B------:R-:W-:Y:S01]  /*0970*/  LEA.HI.X.SX32 R11, R4, R11, 0x1, P1 ;  /* 0x0000000b040b7211 */ /* 0x000fe200008f0eff */
[----:B------:R-:W-:Y:S01]  /*0980*/  IMAD.MOV.U32 R4, RZ, RZ, -0x800000 ;  /* 0xff800000ff047424 */ /* 0x000fe200078e00ff */
[-C--:B------:R-:W-:Y:S01]  /*0990*/  LEA R12, P0, R13, R24.reuse, 0x1 ;  /* 0x000000180d0c7211 */ /* 0x080fe200078008ff */
[----:B------:R-:W-:Y:S01]  /*09a0*/  IMAD.MOV.U32 R64, RZ, RZ, 0x3f800000 ;  /* 0x3f800000ff407424 */ /* 0x000fe200078e00ff */
[----:B------:R-:W-:Y:S01]  /*09b0*/  LEA R2, P1, R3, R24, 0x1 ;  /* 0x0000001803027211 */ /* 0x000fe200078208ff */
[----:B------:R-:W-:Y:S01]  /*09c0*/  UMOV UR19, UR9 ;  /* 0x0000000900137c82 */ /* 0x000fe20008000000 */
[----:B------:R-:W-:Y:S01]  /*09d0*/  LOP3.LUT R25, R6, 0x90, RZ, 0xc0, !PT ;  /* 0x0000009006197812 */ /* 0x000fe200078ec0ff */
[----:B------:R-:W-:Y:S01]  /*09e0*/  UIADD3.64 UR22, UR18, 0x2, URZ ;  /* 0x0000000212167897 */ /* 0x000fe2000fffe03f */
[-C--:B------:R-:W-:Y:S01]  /*09f0*/  LEA.HI.X.SX32 R13, R13, R22.reuse, 0x1, P0 ;  /* 0x000000160d0d7211 */ /* 0x080fe200000f0eff */
[----:B------:R-:W-:Y:S01]  /*0a00*/  UIADD3.64 UR26, UR18, 0x4, URZ ;  /* 0x00000004121a7897 */ /* 0x000fe2000fffe03f */
[----:B------:R-:W-:-:S02]  /*0a10*/  LEA.HI.X.SX32 R3, R3, R22, 0x1, P1 ;  /* 0x0000001603037211 */ /* 0x000fc400008f0eff */
[----:B------:R-:W-:Y:S02]  /*0a20*/  LOP3.LUT R22, R25, 0x37e, R18, 0x78, !PT ;  /* 0x0000037e19167812 */ /* 0x000fe400078e7812 */
[----:B------:R-:W-:-:S07]  /*0a30*/  LOP3.LUT R6, R20, 0x8, RZ, 0xfc, !PT ;  /* 0x0000000814067812 */ /* 0x000fce00078efcff */
.L_x_1:
[----:B------:R-:W-:-:S04]  /*0a40*/  IMAD.WIDE R24, R23, 0x2, R8 ;  /* 0x0000000217187825 */ /* 0x000fc800078e0208 */
[----:B------:R-:W-:Y:S01]  /*0a50*/  IMAD.WIDE R26, R23, 0x2, R10 ;  /* 0x00000002171a7825 */ /* 0x000fe200078e020a */
[----:B------:R-:W2:Y:S04]  /*0a60*/  LDG.E.U16 R67, desc[UR14][R24.64] ;  /* 0x0000000e18437981 */ /* 0x000ea8000c1e1500 */
[----:B------:R-:W3:Y:S01]  /*0a70*/  LDG.E.U16 R69, desc[UR14][R26.64] ;  /* 0x0000000e1a457981 */ /* 0x000ee2000c1e1500 */
[----:B------:R-:W-:Y:S01]  /*0a80*/  USHF.L.U32 UR7, UR13, 0x5, URZ ;  /* 0x000000050d077899 */ /* 0x000fe2000800063f */
[----:B------:R-:W-:Y:S03]  /*0a90*/  BAR.SYNC.DEFER_BLOCKING 0x0 ;  /* 0x0000000000007b1d */ /* 0x000fe60000010000 */
[----:B------:R-:W-:Y:S01]  /*0aa0*/  ULOP3.LUT UR7, UR7, 0x180, URZ, 0xc0, !UPT ;  /* 0x0000018007077892 */ /* 0x000fe2000f8ec03f */
[----:B------:R-:W-:-:S03]  /*0ab0*/  IADD3 R75, P2, R73, UR4, RZ ;  /* 0x00000004494b7c10 */ /* 0x000fc6000ff5e0ff */
[----:B------:R-:W-:Y:S01]  /*0ac0*/  ULEA.HI UR7, UR6, UR7, URZ, 0x1c ;  /* 0x0000000706077291 */ /* 0x000fe2000f8fe03f */
[----:B------:R-:W-:Y:S01]  /*0ad0*/  IADD3 R71, P4, R75, 0x9, RZ ;  /* 0x000000094b477810 */ /* 0x000fe20007f9e0ff */
[----:B------:R-:W-:Y:S01]  /*0ae0*/  UMOV UR11, 0xc0000010 ;  /* 0xc0000010000b7882 */ /* 0x000fe20000000000 */
[----:B------:R-:W-:Y:S01]  /*0af0*/  UMOV UR9, 0x40000040 ;  /* 0x4000004000097882 */ /* 0x000fe20000000000 */
[----:B------:R-:W-:Y:S01]  /*0b00*/  ULOP3.LUT UR8, UR7, 0x3fff, URZ, 0xc0, !UPT ;  /* 0x00003fff07087892 */ /* 0x000fe2000f8ec03f */
[----:B------:R-:W-:Y:S01]  /*0b10*/  IMAD.X R72, RZ, RZ, UR5, P2 ;  /* 0x00000005ff487e24 */ /* 0x000fe200090e06ff */
[C---:B------:R-:W-:Y:S02]  /*0b20*/  ISETP.GT.U32.AND P3, PT, R71.reuse, R20, PT ;  /* 0x000000144700720c */ /* 0x040fe40003f64070 */
[----:B------:R-:W-:Y:S01]  /*0b30*/  ISETP.GT.U32.AND P0, PT, R71, R6, PT ;  /* 0x000000064700720c */ /* 0x000fe20003f04070 */
[----:B------:R-:W-:Y:S01]  /*0b40*/  IMAD.WIDE R70, R21, 0x2, R2 ;  /* 0x0000000215467825 */ /* 0x000fe200078e0202 */
[----:B------:R-:W-:-:S02]  /*0b50*/  LOP3.LUT R79, R75, 0x38, RZ, 0xfc, !PT ;  /* 0x000000384b4f7812 */ /* 0x000fc400078efcff */
[C---:B------:R-:W-:Y:S02]  /*0b60*/  LOP3.LUT R77, R75.reuse, 0x39, RZ, 0xfc, !PT ;  /* 0x000000394b4d7812 */ /* 0x040fe400078efcff */
[C---:B------:R-:W-:Y:S01]  /*0b70*/  LOP3.LUT R81, R75.reuse, 0x20, RZ, 0xfc, !PT ;  /* 0x000000204b517812 */ /* 0x040fe200078efcff */
[----:B--2---:R0:W-:Y:S04]  /*0b80*/  STS.U16 [R22+UR6+0x2000], R67 ;  /* 0x0020004316007988 */ /* 0x0041e80008000406 */
[----:B---3--:R1:W-:Y:S01]  /*0b90*/  STS.U16 [R22+UR6+0x2400], R69 ;  /* 0x0024004516007988 */ /* 0x0083e20008000406 */
[----:B------:R2:W-:Y:S06]  /*0ba0*/  MEMBAR.ALL.CTA ;  /* 0x0000000000007992 */ /* 0x0005ec0000008000 */
[----:B--2---:R-:W2:Y:S02]  /*0bb0*/  FENCE.VIEW.ASYNC.S ;  /* 0x00000000000073c6 */ /* 0x004ea40000000000 */
[----:B--2---:R-:W-:Y:S01]  /*0bc0*/  BAR.SYNC.DEFER_BLOCKING 0x0 ;  /* 0x0000000000007b1d */ /* 0x004fe20000010000 */
[----:B0-----:R-:W-:Y:S01]  /*0bd0*/  IADD3 R67, P6, R75, 0x10, RZ ;  /* 0x000000104b437810 */ /* 0x001fe20007fde0ff */
[----:B-1----:R-:W-:-:S03]  /*0be0*/  IMAD.WIDE R68, R21, 0x2, R12 ;  /* 0x0000000215447825 */ /* 0x002fc600078e020c */
[C---:B------:R-:W-:Y:S02]  /*0bf0*/  ISETP.GT.U32.AND P5, PT, R67.reuse, R20, PT ;  /* 0x000000144300720c */ /* 0x040fe40003fa4070 */
[----:B------:R-:W-:Y:S01]  /*0c00*/  ISETP.GT.U32.AND P1, PT, R67, R6, PT ;  /* 0x000000064300720c */ /* 0x000fe20003f24070 */
[----:B------:R-:W-:Y:S01]  /*0c10*/  WARPGROUP.ARRIVE ;  /* 0x00000000000079c5 */ /* 0x000fe20000000000 */
[--C-:B------:R-:W-:Y:S01]  /*0c20*/  IMAD.X R74, RZ, RZ, R72.reuse, P6 ;  /* 0x000000ffff4a7224 */ /* 0x100fe200030e0648 */
[----:B------:R-:W2:Y:S04]  /*0c30*/  LDG.E.U16 R68, desc[UR14][R68.64] ;  /* 0x0000000e44447981 */ /* 0x000ea8000c1e1500 */
[----:B------:R-:W-:Y:S01]  /*0c40*/  HGMMA.64x64x16.F32.BF16 R24, gdesc[UR8].tnspA, RZ, !UPT, gsb0 ;  /* 0x20e00000081879f0 */ /* 0x000fe2000c0018ff */
[----:B------:R-:W-:Y:S01]  /*0c50*/  IMAD.X R67, RZ, RZ, R72, P4 ;  /* 0x000000ffff437224 */ /* 0x000fe200020e0648 */
[----:B------:R0:W3:Y:S04]  /*0c60*/  LDG.E.U16 R70, desc[UR14][R70.64] ;  /* 0x0000000e46467981 */ /* 0x0000e8000c1e1500 */
[----:B------:R-:W-:-:S02]  /*0c70*/  ISETP.GT.U32.AND.EX P3, PT, R67, RZ, PT, P3 ;  /* 0x000000ff4300720c */ /* 0x000fc40003f64130 */
[----:B------:R-:W-:Y:S02]  /*0c80*/  ISETP.GT.U32.AND.EX P0, PT, R67, RZ, PT, P0 ;  /* 0x000000ff4300720c */ /* 0x000fe40003f04100 */
[----:B------:R-:W-:-:S04]  /*0c90*/  IADD3 R67, P4, R75, 0x11, RZ ;  /* 0x000000114b437810 */ /* 0x000fc80007f9e0ff */
[C---:B------:R-:W-:Y:S02]  /*0ca0*/  ISETP.GT.U32.AND P2, PT, R67.reuse, R20, PT ;  /* 0x000000144300720c */ /* 0x040fe40003f44070 */
[----:B------:R-:W-:Y:S01]  /*0cb0*/  ISETP.GT.U32.AND P6, PT, R67, R6, PT ;  /* 0x000000064300720c */ /* 0x000fe20003fc4070 */
[----:B0-----:R-:W-:Y:S01]  /*0cc0*/  IMAD.X R71, RZ, RZ, R72, P4 ;  /* 0x000000ffff477224 */ /* 0x001fe200020e0648 */
[C---:B------:R-:W-:Y:S02]  /*0cd0*/  ISETP.GT.U32.AND.EX P5, PT, R74.reuse, RZ, PT, P5 ;  /* 0x000000ff4a00720c */ /* 0x040fe40003fa4150 */
[----:B------:R-:W-:Y:S02]  /*0ce0*/  ISETP.GT.U32.AND.EX P1, PT, R74, RZ, PT, P1 ;  /* 0x000000ff4a00720c */ /* 0x000fe40003f24110 */
[C---:B------:R-:W-:Y:S02]  /*0cf0*/  ISETP.GT.U32.AND.EX P2, PT, R71.reuse, RZ, PT, P2 ;  /* 0x000000ff4700720c */ /* 0x040fe40003f44120 */
[----:B------:R-:W-:Y:S01]  /*0d00*/  ISETP.GT.U32.AND.EX P6, PT, R71, RZ, PT, P6 ;  /* 0x000000ff4700720c */ /* 0x000fe20003fc4160 */
[----:B------:R-:W-:-:S02]  /*0d10*/  WARPGROUP.DEPBAR.LE gsb0, 0x0 ;  /* 0x00008000000079c5 */ /* 0x000fc40000010000 */
[----:B------:R-:W-:Y:S01]  /*0d20*/  FMUL R29, R29, UR16 ;  /* 0x000000101d1d7c20 */ /* 0x000fe20008400000 */
[----:B------:R-:W-:Y:S01]  /*0d30*/  FMUL R67, R31, UR16 ;  /* 0x000000101f437c20 */ /* 0x000fe20008400000 */
[----:B------:R-:W-:Y:S03]  /*0d40*/  BAR.SYNC.DEFER_BLOCKING 0x0 ;  /* 0x0000000000007b1d */ /* 0x000fe60000010000 */
[----:B------:R-:W-:Y:S02]  /*0d50*/  FSEL R29, R29, -INF , !P3 ;  /* 0xff8000001d1d7808 */ /* 0x000fe40005800000 */
[----:B------:R-:W-:Y:S02]  /*0d60*/  IADD3 R31, P3, R75, 0x18, RZ ;  /* 0x000000184b1f7810 */ /* 0x000fe40007f7e0ff */
[----:B------:R-:W-:Y:S02]  /*0d70*/  FSEL R67, R67, -INF , !P0 ;  /* 0xff80000043437808 */ /* 0x000fe40004000000 */
[----:B------:R-:W-:-:S02]  /*0d80*/  ISETP.GT.U32.AND P0, PT, R31, R20, PT ;  /* 0x000000141f00720c */ /* 0x000fc40003f04070 */
[----:B------:R-:W-:Y:S01]  /*0d90*/  ISETP.GT.U32.AND P4, PT, R31, R6, PT ;  /* 0x000000061f00720c */ /* 0x000fe20003f84070 */
[----:B------:R-:W-:Y:S01]  /*0da0*/  FMUL R31, R32, UR16 ;  /* 0x00000010201f7c20 */ /* 0x000fe20008400000 */
[----:B------:R-:W-:Y:S01]  /*0db0*/  FMUL R32, R33, UR16 ;  /* 0x0000001021207c20 */ /* 0x000fe20008400000 */
[----:B------:R-:W-:-:S03]  /*0dc0*/  FMUL R69, R34, UR16 ;  /* 0x0000001022457c20 */ /* 0x000fc60008400000 */
[----:B------:R-:W-:Y:S02]  /*0dd0*/  FSEL R31, R31, -INF , !P5 ;  /* 0xff8000001f1f7808 */ /* 0x000fe40006800000 */
[----:B------:R-:W-:Y:S01]  /*0de0*/  IADD3 R33, P5, R75, 0x19, RZ ;  /* 0x000000194b217810 */ /* 0x000fe20007fbe0ff */
[----:B------:R-:W-:Y:S01]  /*0df0*/  FMUL R71, R35, UR16 ;  /* 0x0000001023477c20 */ /* 0x000fe20008400000 */
[----:B------:R-:W-:Y:S01]  /*0e00*/  FSEL R69, R69, -INF , !P1 ;  /* 0xff80000045457808 */ /* 0x000fe20004800000 */
[----:B------:R-:W-:Y:S01]  /*0e10*/  IMAD.X R34, RZ, RZ, R72, P3 ;  /* 0x000000ffff227224 */ /* 0x000fe200018e0648 */
[----:B------:R-:W-:Y:S02]  /*0e20*/  FSEL R32, R32, -INF , !P2 ;  /* 0xff80000020207808 */ /* 0x000fe40005000000 */
[C---:B------:R-:W-:Y:S02]  /*0e30*/  ISETP.GT.U32.AND P1, PT, R33.reuse, R20, PT ;  /* 0x000000142100720c */ /* 0x040fe40003f24070 */
[----:B------:R-:W-:-:S02]  /*0e40*/  ISETP.GT.U32.AND P2, PT, R33, R6, PT ;  /* 0x000000062100720c */ /* 0x000fc40003f44070 */
[----:B------:R-:W-:Y:S02]  /*0e50*/  LOP3.LUT R33, R75, 0x21, RZ, 0xfc, !PT ;  /* 0x000000214b217812 */ /* 0x000fe400078efcff */
[----:B------:R-:W-:Y:S02]  /*0e60*/  FSEL R71, R71, -INF , !P6 ;  /* 0xff80000047477808 */ /* 0x000fe40007000000 */
[C---:B------:R-:W-:Y:S02]  /*0e70*/  ISETP.GT.U32.AND.EX P0, PT, R34.reuse, RZ, PT, P0 ;  /* 0x000000ff2200720c */ /* 0x040fe40003f04100 */
[----:B------:R-:W-:Y:S01]  /*0e80*/  ISETP.GT.U32.AND.EX P4, PT, R34, RZ, PT, P4 ;  /* 0x000000ff2200720c */ /* 0x000fe20003f84140 */
[----:B------:R-:W-:Y:S01]  /*0e90*/  IMAD.X R34, RZ, RZ, R72, P5 ;  /* 0x000000ffff227224 */ /* 0x000fe200028e0648 */
[C---:B------:R-:W-:Y:S02]  /*0ea0*/  ISETP.GT.U32.AND P6, PT, R33.reuse, R6, PT ;  /* 0x000000062100720c */ /* 0x040fe40003fc4070 */
[----:B------:R-:W-:Y:S01]  /*0eb0*/  ISETP.GT.U32.AND P3, PT, R33, R20, PT ;  /* 0x000000142100720c */ /* 0x000fe20003f64070 */
[----:B------:R-:W-:Y:S01]  /*0ec0*/  FMUL R33, R36, UR16 ;  /* 0x0000001024217c20 */ /* 0x000fe20008400000 */
[----:B------:R-:W-:Y:S01]  /*0ed0*/  FMUL R36, R38, UR16 ;  /* 0x0000001026247c20 */ /* 0x000fe20008400000 */
[----:B------:R-:W-:-:S02]  /*0ee0*/  LOP3.LUT R35, R75, 0x28, RZ, 0xfc, !PT ;  /* 0x000000284b237812 */ /* 0x000fc400078efcff */
[C---:B------:R-:W-:Y:S02]  /*0ef0*/  ISETP.GT.U32.AND.EX P1, PT, R34.reuse, RZ, PT, P1 ;  /* 0x000000ff2200720c */ /* 0x040fe40003f24110 */
[----:B------:R-:W-:Y:S01]  /*0f00*/  ISETP.GT.U32.AND.EX P2, PT, R34, RZ, PT, P2 ;  /* 0x000000ff2200720c */ /* 0x000fe20003f44120 */
[----:B------:R-:W-:Y:S01]  /*0f10*/  FMUL R34, R37, UR16 ;  /* 0x0000001025227c20 */ /* 0x000fe20008400000 */
[----:B------:R-:W-:Y:S02]  /*0f20*/  FSEL R33, R33, -INF , !P0 ;  /* 0xff80000021217808 */ /* 0x000fe40004000000 */
[C---:B------:R-:W-:Y:S02]  /*0f30*/  ISETP.GT.U32.AND P5, PT, R35.reuse, R6, PT ;  /* 0x000000062300720c */ /* 0x040fe40003fa4070 */
[----:B------:R-:W-:Y:S02]  /*0f40*/  ISETP.GT.U32.AND P0, PT, R35, R20, PT ;  /* 0x000000142300720c */ /* 0x000fe40003f04070 */
[----:B------:R-:W-:-:S02]  /*0f50*/  FSEL R36, R36, -INF , !P4 ;  /* 0xff80000024247808 */ /* 0x000fc40006000000 */
[----:B------:R-:W-:Y:S01]  /*0f60*/  IADD3 R35, P4, R75, 0x8, RZ ;  /* 0x000000084b237810 */ /* 0x000fe20007f9e0ff */
[----:B------:R-:W-:Y:S01]  /*0f70*/  FMUL R37, R39, UR16 ;  /* 0x0000001027257c20 */ /* 0x000fe20008400000 */
[----:B------:R-:W-:Y:S02]  /*0f80*/  FSEL R34, R34, -INF , !P1 ;  /* 0xff80000022227808 */ /* 0x000fe40004800000 */
[----:B------:R-:W-:Y:S01]  /*0f90*/  ISETP.GT.U32.AND P1, PT, R35, R20, PT ;  /* 0x000000142300720c */ /* 0x000fe20003f24070 */
[----:B------:R-:W-:Y:S01]  /*0fa0*/  IMAD.X R38, RZ, RZ, R72, P4 ;  /* 0x000000ffff267224 */ /* 0x000fe200020e0648 */
[----:B------:R-:W-:Y:S02]  /*0fb0*/  LOP3.LUT R35, R75, 0x29, RZ, 0xfc, !PT ;  /* 0x000000294b237812 */ /* 0x000fe400078efcff */
[----:B------:R-:W-:Y:S01]  /*0fc0*/  FSEL R37, R37, -INF , !P2 ;  /* 0xff80000025257808 */ /* 0x000fe20005000000 */
[----:B------:R-:W-:Y:S01]  /*0fd0*/  FMUL R28, R28, UR16 ;  /* 0x000000101c1c7c20 */ /* 0x000fe20008400000 */
[----:B------:R-:W-:-:S02]  /*0fe0*/  ISETP.GT.U32.AND P2, PT, R35, R6, PT ;  /* 0x000000062300720c */ /* 0x000fc40003f44070 */
[----:B------:R-:W-:Y:S01]  /*0ff0*/  ISETP.GT.U32.AND P4, PT, R35, R20, PT ;  /* 0x000000142300720c */ /* 0x000fe20003f84070 */
[----:B------:R-:W-:Y:S01]  /*1000*/  FMUL R35, R41, UR16 ;  /* 0x0000001029237c20 */ /* 0x000fe20008400000 */
[----:B------:R-:W-:Y:S02]  /*1010*/  ISETP.GT.U32.AND.EX P1, PT, R38, RZ, PT, P1 ;  /* 0x000000ff2600720c */ /* 0x000fe40003f24110 */
[----:B------:R-:W-:Y:S02]  /*1020*/  ISETP.GT.U32.AND.EX P3, PT, R72, RZ, PT, P3 ;  /* 0x000000ff4800720c */ /* 0x000fe40003f64130 */
[----:B------:R-:W-:Y:S02]  /*1030*/  LOP3.LUT R39, R75, 0x30, RZ, 0xfc, !PT ;  /* 0x000000304b277812 */ /* 0x000fe400078efcff */
[----:B------:R-:W-:Y:S02]  /*1040*/  FSEL R28, R28, -INF , !P1 ;  /* 0xff8000001c1c7808 */ /* 0x000fe40004800000 */
[----:B------:R-:W-:-:S02]  /*1050*/  FSEL R35, R35, -INF , !P3 ;  /* 0xff80000023237808 */ /* 0x000fc40005800000 */
[C---:B------:R-:W-:Y:S02]  /*1060*/  ISETP.GT.U32.AND P1, PT, R39.reuse, R6, PT ;  /* 0x000000062700720c */ /* 0x040fe40003f24070 */
[----:B------:R-:W-:Y:S01]  /*1070*/  ISETP.GT.U32.AND P3, PT, R39, R20, PT ;  /* 0x000000142700720c */ /* 0x000fe20003f64070 */
[----:B------:R-:W-:Y:S01]  /*1080*/  FMUL R39, R43, UR16 ;  /* 0x000000102b277c20 */ /* 0x000fe20008400000 */
[----:B------:R-:W-:Y:S01]  /*1090*/  ISETP.GT.U32.AND.EX P6, PT, R72, RZ, PT, P6 ;  /* 0x000000ff4800720c */ /* 0x000fe20003fc4160 */
[----:B------:R-:W-:Y:S01]  /*10a0*/  FMUL R38, R46, UR16 ;  /* 0x000000102e267c20 */ /* 0x000fe20008400000 */
[----:B------:R-:W-:Y:S01]  /*10b0*/  LOP3.LUT R41, R75, 0x31, RZ, 0xfc, !PT ;  /* 0x000000314b297812 */ /* 0x000fe200078efcff */
[----:B------:R-:W-:Y:S01]  /*10c0*/  FMUL R46, R50, UR16 ;  /* 0x00000010322e7c20 */ /* 0x000fe20008400000 */
[C---:B------:R-:W-:Y:S02]  /*10d0*/  ISETP.GT.U32.AND.EX P5, PT, R72.reuse, RZ, PT, P5 ;  /* 0x000000ff4800720c */ /* 0x040fe40003fa4150 */
[----:B------:R-:W-:-:S02]  /*10e0*/  ISETP.GT.U32.AND.EX P1, PT, R72, RZ, PT, P1 ;  /* 0x000000ff4800720c */ /* 0x000fc40003f24110 */
[----:B------:R-:W-:Y:S02]  /*10f0*/  FSEL R39, R39, -INF , !P6 ;  /* 0xff80000027277808 */ /* 0x000fe40007000000 */
[----:B------:R-:W-:Y:S02]  /*1100*/  ISETP.GT.U32.AND P6, PT, R41, R6, PT ;  /* 0x000000062900720c */ /* 0x000fe40003fc4070 */
[----:B------:R-:W-:Y:S01]  /*1110*/  FSEL R38, R38, -INF , !P5 ;  /* 0xff80000026267808 */ /* 0x000fe20006800000 */
[----:B------:R-:W-:Y:S01]  /*1120*/  FMUL R43, R51, UR16 ;  /* 0x00000010332b7c20 */ /* 0x000fe20008400000 */
[----:B------:R-:W-:Y:S01]  /*1130*/  ISETP.GT.U32.AND P5, PT, R41, R20, PT ;  /* 0x000000142900720c */ /* 0x000fe20003fa4070 */
[----:B------:R-:W-:Y:S01]  /*1140*/  FMUL R41, R47, UR16 ;  /* 0x000000102f297c20 */ /* 0x000fe20008400000 */
[----:B------:R-:W-:Y:S02]  /*1150*/  FSEL R46, R46, -INF , !P1 ;  /* 0xff8000002e2e7808 */ /* 0x000fe40004800000 */
[----:B------:R-:W-:-:S02]  /*1160*/  ISETP.GT.U32.AND P1, PT, R79, R6, PT ;  /* 0x000000064f00720c */ /* 0x000fc40003f24070 */
[C---:B------:R-:W-:Y:S02]  /*1170*/  ISETP.GT.U32.AND.EX P2, PT, R72.reuse, RZ, PT, P2 ;  /* 0x000000ff4800720c */ /* 0x040fe40003f44120 */
[----:B------:R-:W-:Y:S01]  /*1180*/  ISETP.GT.U32.AND.EX P6, PT, R72, RZ, PT, P6 ;  /* 0x000000ff4800720c */ /* 0x000fe20003fc4160 */
[----:B------:R-:W-:Y:S01]  /*1190*/  FMUL R54, R54, UR16 ;  /* 0x0000001036367c20 */ /* 0x000fe20008400000 */
[----:B------:R-:W-:Y:S02]  /*11a0*/  ISETP.GT.U32.AND.EX P1, PT, R72, RZ, PT, P1 ;  /* 0x000000ff4800720c */ /* 0x000fe40003f24110 */
[----:B------:R-:W-:Y:S02]  /*11b0*/  FSEL R41, R41, -INF , !P2 ;  /* 0xff80000029297808 */ /* 0x000fe40005000000 */
[----:B------:R-:W-:Y:S01]  /*11c0*/  FSEL R43, R43, -INF , !P6 ;  /* 0xff8000002b2b7808 */ /* 0x000fe20007000000 */
[----:B------:R-:W-:Y:S01]  /*11d0*/  FMUL R47, R26, UR16 ;  /* 0x000000101a2f7c20 */ /* 0x000fe20008400000 */
[----:B------:R-:W-:-:S02]  /*11e0*/  ISETP.GT.U32.AND P2, PT, R75, R6, PT ;  /* 0x000000064b00720c */ /* 0x000fc40003f44070 */
[----:B------:R-:W-:Y:S01]  /*11f0*/  ISETP.GE.U32.AND P6, PT, R75, R6, PT ;  /* 0x000000064b00720c */ /* 0x000fe20003fc6070 */
[----:B------:R-:W-:Y:S01]  /*1200*/  FMUL R27, R27, UR16 ;  /* 0x000000101b1b7c20 */ /* 0x000fe20008400000 */
[----:B------:R-:W-:Y:S02]  /*1210*/  FSEL R26, R54, -INF , !P1 ;  /* 0xff800000361a7808 */ /* 0x000fe40004800000 */
[----:B------:R-:W-:Y:S02]  /*1220*/  ISETP.GT.U32.AND P1, PT, R75, R20, PT ;  /* 0x000000144b00720c */ /* 0x000fe40003f24070 */
[C---:B------:R-:W-:Y:S02]  /*1230*/  ISETP.GT.U32.AND.EX P2, PT, R72.reuse, RZ, PT, P2 ;  /* 0x000000ff4800720c */ /* 0x040fe40003f44120 */
[----:B------:R-:W-:Y:S01]  /*1240*/  ISETP.GE.U32.AND.EX P6, PT, R72, RZ, PT, P6 ;  /* 0x000000ff4800720c */ /* 0x000fe20003fc6160 */
[----:B------:R-:W-:Y:S01]  /*1250*/  FMUL R30, R30, UR16 ;  /* 0x000000101e1e7c20 */ /* 0x000fe20008400000 */
[----:B------:R-:W-:-:S02]  /*1260*/  ISETP.GT.U32.AND.EX P1, PT, R72, RZ, PT, P1 ;  /* 0x000000ff4800720c */ /* 0x000fc40003f24110 */
[----:B------:R-:W-:Y:S02]  /*1270*/  FSEL R51, R47, -INF , !P2 ;  /* 0xff8000002f337808 */ /* 0x000fe40005000000 */
[----:B------:R-:W-:Y:S01]  /*1280*/  FSEL R50, R27, -INF , !P6 ;  /* 0xff8000001b327808 */ /* 0x000fe20007000000 */
[----:B------:R-:W-:Y:S01]  /*1290*/  FMUL R27, R55, UR16 ;  /* 0x00000010371b7c20 */ /* 0x000fe20008400000 */
[----:B------:R-:W-:Y:S02]  /*12a0*/  FSEL R55, R30, -INF , !P1 ;  /* 0xff8000001e377808 */ /* 0x000fe40004800000 */
[----:B------:R-:W-:-:S04]  /*12b0*/  FMNMX R30, R51, R50, !PT ;  /* 0x00000032331e7209 */ /* 0x000fc80007800000 */
[----:B------:R-:W-:Y:S02]  /*12c0*/  FMNMX R30, R55, R30, !PT ;  /* 0x0000001e371e7209 */ /* 0x000fe40007800000 */
[----:B------:R-:W-:Y:S02]  /*12d0*/  ISETP.GT.U32.AND P2, PT, R77, R6, PT ;  /* 0x000000064d00720c */ /* 0x000fe40003f44070 */
[----:B------:R-:W-:Y:S02]  /*12e0*/  FMNMX R30, R67, R30, !PT ;  /* 0x0000001e431e7209 */ /* 0x000fe40007800000 */
[----:B------:R-:W-:Y:S02]  /*12f0*/  ISETP.GT.U32.AND.EX P2, PT, R72, RZ, PT, P2 ;  /* 0x000000ff4800720c */ /* 0x000fe40003f44120 */
[----:B------:R-:W-:Y:S02]  /*1300*/  FMNMX R30, R69, R30, !PT ;  /* 0x0000001e451e7209 */ /* 0x000fe40007800000 */
[----:B------:R-:W-:-:S02]  /*1310*/  ISETP.GE.U32.AND P6, PT, R75, R20, PT ;  /* 0x000000144b00720c */ /* 0x000fc40003fc6070 */
[----:B------:R-:W-:Y:S02]  /*1320*/  FSEL R27, R27, -INF , !P2 ;  /* 0xff8000001b1b7808 */ /* 0x000fe40005000000 */
[----:B------:R-:W-:Y:S02]  /*1330*/  ISETP.GT.U32.AND P2, PT, R81, R6, PT ;  /* 0x000000065100720c */ /* 0x000fe40003f44070 */
[----:B------:R-:W-:Y:S01]  /*1340*/  FMNMX R75, R71, R30, !PT ;  /* 0x0000001e474b7209 */ /* 0x000fe20007800000 */
[----:B------:R-:W-:Y:S01]  /*1350*/  FMUL R47, R42, UR16 ;  /* 0x000000102a2f7c20 */ /* 0x000fe20008400000 */
[----:B------:R-:W-:Y:S02]  /*1360*/  ISETP.GT.U32.AND.EX P2, PT, R72, RZ, PT, P2 ;  /* 0x000000ff4800720c */ /* 0x000fe40003f44120 */
[----:B------:R-:W-:Y:S02]  /*1370*/  FMNMX R30, R36, R75, !PT ;  /* 0x0000004b241e7209 */ /* 0x000fe40007800000 */
[----:B------:R-:W-:-:S02]  /*1380*/  FSEL R47, R47, -INF , !P2 ;  /* 0xff8000002f2f7808 */ /* 0x000fc40005000000 */
[----:B------:R-:W-:-:S04]  /*1390*/  FMNMX R30, R37, R30, !PT ;  /* 0x0000001e251e7209 */ /* 0x000fc80007800000 */
[----:B------:R-:W-:-:S04]  /*13a0*/  FMNMX R30, R47, R30, !PT ;  /* 0x0000001e2f1e7209 */ /* 0x000fc80007800000 */
[----:B------:R-:W-:-:S04]  /*13b0*/  FMNMX R75, R39, R30, !PT ;  /* 0x0000001e274b7209 */ /* 0x000fc80007800000 */
[----:B------:R-:W-:-:S04]  /*13c0*/  FMNMX R30, R38, R75, !PT ;  /* 0x0000004b261e7209 */ /* 0x000fc80007800000 */
[----:B------:R-:W-:-:S04]  /*13d0*/  FMNMX R75, R41, R30, !PT ;  /* 0x0000001e294b7209 */ /* 0x000fc80007800000 */
[----:B------:R-:W-:-:S04]  /*13e0*/  FMNMX R30, R46, R75, !PT ;  /* 0x0000004b2e1e7209 */ /* 0x000fc80007800000 */
[----:B------:R-:W-:-:S04]  /*13f0*/  FMNMX R75, R43, R30, !PT ;  /* 0x0000001e2b4b7209 */ /* 0x000fc80007800000 */
[----:B------:R-:W-:-:S04]  /*1400*/  FMNMX R30, R26, R75, !PT ;  /* 0x0000004b1a1e7209 */ /* 0x000fc80007800000 */
[----:B------:R-:W-:-:S05]  /*1410*/  FMNMX R42, R27, R30, !PT ;  /* 0x0000001e1b2a7209 */ /* 0x000fca0007800000 */
[----:B------:R-:W0:Y:S01]  /*1420*/  SHFL.BFLY PT, R75, R42, 0x2, 0x1f ;  /* 0x0c401f002a4b7f89 */ /* 0x000e2200000e0000 */
[----:B------:R-:W-:Y:S01]  /*1430*/  FMUL R24, R24, UR16 ;  /* 0x0000001018187c20 */ /* 0x000fe20008400000 */
[----:B------:R-:W-:Y:S01]  /*1440*/  FMUL R25, R25, UR16 ;  /* 0x0000001019197c20 */ /* 0x000fe20008400000 */
[----:B------:R-:W-:-:S03]  /*1450*/  ISETP.GE.U32.AND.EX P6, PT, R72, RZ, PT, P6 ;  /* 0x000000ff4800720c */ /* 0x000fc60003fc6160 */
[----:B------:R-:W-:Y:S02]  /*1460*/  FSEL R24, R24, -INF , !P1 ;  /* 0xff80000018187808 */ /* 0x000fe40004800000 */
[----:B------:R-:W-:Y:S02]  /*1470*/  ISETP.GT.U32.AND P1, PT, R77, R20, PT ;  /* 0x000000144d00720c */ /* 0x000fe40003f24070 */
[----:B------:R-:W-:Y:S02]  /*1480*/  FSEL R25, R25, -INF , !P6 ;  /* 0xff80000019197808 */ /* 0x000fe40007000000 */
[----:B0-----:R-:W-:-:S05]  /*1490*/  FMNMX R54, R42, R75, !PT ;  /* 0x0000004b2a367209 */ /* 0x001fca0007800000 */
[----:B------:R-:W0:Y:S01]  /*14a0*/  SHFL.BFLY PT, R77, R54, 0x1, 0x1f ;  /* 0x0c201f00364d7f89 */ /* 0x000e2200000e0000 */
[----:B------:R-:W-:-:S04]  /*14b0*/  FMNMX R75, R24, R25, !PT ;  /* 0x00000019184b7209 */ /* 0x000fc80007800000 */
[----:B------:R-:W-:-:S04]  /*14c0*/  FMNMX R30, R28, R75, !PT ;  /* 0x0000004b1c1e7209 */ /* 0x000fc80007800000 */
[----:B------:R-:W-:-:S04]  /*14d0*/  FMNMX R30, R29, R30, !PT ;  /* 0x0000001e1d1e7209 */ /* 0x000fc80007800000 */
[----:B------:R-:W-:Y:S02]  /*14e0*/  FMNMX R75, R31, R30, !PT ;  /* 0x0000001e1f4b7209 */ /* 0x000fe40007800000 */
[----:B------:R-:W-:Y:S01]  /*14f0*/  ISETP.GT.U32.AND P6, PT, R81, R20, PT ;  /* 0x000000145100720c */ /* 0x000fe20003fc4070 */
[----:B------:R-:W-:-:S03]  /*1500*/  FMUL R30, R40, UR16 ;  /* 0x00000010281e7c20 */ /* 0x000fc60008400000 */
[----:B------:R-:W-:Y:S02]  /*1510*/  ISETP.GT.U32.AND.EX P6, PT, R72, RZ, PT, P6 ;  /* 0x000000ff4800720c */ /* 0x000fe40003fc4160 */
[----:B0-----:R-:W-:Y:S02]  /*1520*/  FMNMX R77, R54, R77, !PT ;  /* 0x0000004d364d7209 */ /* 0x001fe40007800000 */
[----:B------:R-:W-:-:S04]  /*1530*/  FMNMX R54, R32, R75, !PT ;  /* 0x0000004b20367209 */ /* 0x000fc80007800000 */
[----:B------:R-:W-:Y:S02]  /*1540*/  FMNMX R75, R33, R54, !PT ;  /* 0x00000036214b7209 */ /* 0x000fe40007800000 */
[----:B------:R-:W-:Y:S02]  /*1550*/  FSEL R30, R30, -INF , !P6 ;  /* 0xff8000001e1e7808 */ /* 0x000fe40007000000 */
[----:B------:R-:W-:Y:S02]  /*1560*/  FMNMX R75, R34, R75, !PT ;  /* 0x0000004b224b7209 */ /* 0x000fe40007800000 */
[----:B------:R-:W-:Y:S01]  /*1570*/  FMNMX R40, R77, R4, !PT ;  /* 0x000000044d287209 */ /* 0x000fe20007800000 */
[----:B------:R-:W-:Y:S01]  /*1580*/  FMUL R42, R44, UR16 ;  /* 0x000000102c2a7c20 */ /* 0x000fe20008400000 */
[----:B------:R-:W-:Y:S02]  /*1590*/  ISETP.GT.U32.AND.EX P0, PT, R72, RZ, PT, P0 ;  /* 0x000000ff4800720c */ /* 0x000fe40003f04100 */
[----:B------:R-:W-:Y:S01]  /*15a0*/  FMNMX R54, R30, R75, !PT ;  /* 0x0000004b1e367209 */ /* 0x000fe20007800000 */
[----:B------:R-:W-:Y:S01]  /*15b0*/  FADD R44, R51, -R40 ;  /* 0x80000028332c7221 */ /* 0x000fe20000000000 */
[----:B------:R-:W-:Y:S01]  /*15c0*/  ISETP.GT.U32.AND P2, PT, R79, R20, PT ;  /* 0x000000144f00720c */ /* 0x000fe20003f44070 */
[----:B------:R-:W-:Y:S01]  /*15d0*/  FMUL R45, R45, UR16 ;  /* 0x000000102d2d7c20 */ /* 0x000fe20008400000 */
[----:B------:R-:W-:Y:S01]  /*15e0*/  FMUL R51, R49, UR16 ;  /* 0x0000001031337c20 */ /* 0x000fe20008400000 */
[----:B------:R-:W-:-:S02]  /*15f0*/  ISETP.GT.U32.AND.EX P4, PT, R72, RZ, PT, P4 ;  /* 0x000000ff4800720c */ /* 0x000fc40003f84140 */
[----:B------:R-:W-:Y:S02]  /*1600*/  FSEL R42, R42, -INF , !P0 ;  /* 0xff8000002a2a7808 */ /* 0x000fe40004000000 */
[----:B------:R-:W-:Y:S02]  /*1610*/  FMNMX R49, R35, R54, !PT ;  /* 0x0000003623317209 */ /* 0x000fe40007800000 */
[C---:B------:R-:W-:Y:S02]  /*1620*/  ISETP.GT.U32.AND.EX P3, PT, R72.reuse, RZ, PT, P3 ;  /* 0x000000ff4800720c */ /* 0x040fe40003f64130 */
[C---:B------:R-:W-:Y:S02]  /*1630*/  ISETP.GT.U32.AND.EX P5, PT, R72.reuse, RZ, PT, P5 ;  /* 0x000000ff4800720c */ /* 0x040fe40003fa4150 */
[C---:B------:R-:W-:Y:S02]  /*1640*/  ISETP.GT.U32.AND.EX P2, PT, R72.reuse, RZ, PT, P2 ;  /* 0x000000ff4800720c */ /* 0x040fe40003f44120 */
[----:B------:R-:W-:Y:S01]  /*1650*/  ISETP.GT.U32.AND.EX P1, PT, R72, RZ, PT, P1 ;  /* 0x000000ff4800720c */ /* 0x000fe20003f24110 */
[----:B------:R-:W-:Y:S01]  /*1660*/  FADD R72, R50, -R40 ;  /* 0x8000002832487221 */ /* 0x000fe20000000000 */
[----:B------:R-:W-:Y:S01]  /*1670*/  FMUL R48, R48, UR16 ;  /* 0x0000001030307c20 */ /* 0x000fe20008400000 */
[----:B------:R-:W-:Y:S01]  /*1680*/  FMUL R50, R52, UR16 ;  /* 0x0000001034327c20 */ /* 0x000fe20008400000 */
[----:B------:R-:W-:-:S02]  /*1690*/  FSEL R45, R45, -INF , !P4 ;  /* 0xff8000002d2d7808 */ /* 0x000fc40006000000 */
[----:B------:R-:W-:Y:S01]  /*16a0*/  FMNMX R52, R42, R49, !PT ;  /* 0x000000312a347209 */ /* 0x000fe20007800000 */
[----:B------:R-:W-:Y:S01]  /*16b0*/  FADD R54, R55, -R40 ;  /* 0x8000002837367221 */ /* 0x000fe20000000000 */
[----:B------:R-:W-:Y:S02]  /*16c0*/  FSEL R48, R48, -INF , !P3 ;  /* 0xff80000030307808 */ /* 0x000fe40005800000 */
[----:B------:R-:W-:Y:S01]  /*16d0*/  FMNMX R55, R45, R52, !PT ;  /* 0x000000342d377209 */ /* 0x000fe20007800000 */
[----:B------:R-:W-:Y:S01]  /*16e0*/  FMUL R74, R72, 1.4426950216293334961 ;  /* 0x3fb8aa3b484a7820 */ /* 0x000fe20000400000 */
[----:B------:R-:W-:Y:S02]  /*16f0*/  FSEL R51, R51, -INF , !P5 ;  /* 0xff80000033337808 */ /* 0x000fe40006800000 */
[----:B------:R-:W-:Y:S01]  /*1700*/  FMNMX R72, R48, R55, !PT ;  /* 0x0000003730487209 */ /* 0x000fe20007800000 */
[----:B------:R-:W-:Y:S01]  /*1710*/  FMUL R52, R53, UR16 ;  /* 0x0000001035347c20 */ /* 0x000fe20008400000 */
[----:B------:R-:W-:-:S02]  /*1720*/  FSEL R50, R50, -INF , !P2 ;  /* 0xff80000032327808 */ /* 0x000fc40005000000 */
[----:B------:R-:W-:Y:S02]  /*1730*/  FMNMX R53, R51, R72, !PT ;  /* 0x0000004833357209 */ /* 0x000fe40007800000 */
[----:B------:R-:W-:Y:S02]  /*1740*/  FSEL R52, R52, -INF , !P1 ;  /* 0xff80000034347808 */ /* 0x000fe40004800000 */
[----:B------:R-:W-:Y:S01]  /*1750*/  FMNMX R53, R50, R53, !PT ;  /* 0x0000003532357209 */ /* 0x000fe20007800000 */
[----:B------:R-:W-:-:S03]  /*1760*/  FADD R55, R69, -R40 ;  /* 0x8000002845377221 */ /* 0x000fc60000000000 */
[----:B------:R-:W-:-:S05]  /*1770*/  FMNMX R69, R52, R53, !PT ;  /* 0x0000003534457209 */ /* 0x000fca0007800000 */
[----:B------:R-:W0:Y:S01]  /*1780*/  SHFL.BFLY PT, R72, R69, 0x2, 0x1f ;  /* 0x0c401f0045487f89 */ /* 0x000e2200000e0000 */
[--C-:B------:R-:W-:Y:S01]  /*1790*/  FADD R37, R37, -R40.reuse ;  /* 0x8000002825257221 */ /* 0x100fe20000000000 */
[----:B------:R-:W-:-:S03]  /*17a0*/  FADD R53, R36, -R40 ;  /* 0x8000002824357221 */ /* 0x000fc60000000000 */
[----:B------:R-:W-:Y:S01]  /*17b0*/  FMUL R75, R37, 1.4426950216293334961 ;  /* 0x3fb8aa3b254b7820 */ /* 0x000fe20000400000 */
[--C-:B------:R-:W-:Y:S01]  /*17c0*/  FADD R37, R47, -R40.reuse ;  /* 0x800000282f257221 */ /* 0x100fe20000000000 */
[----:B------:R1:W-:Y:S02]  /*17d0*/  MUFU.EX2 R49, R74 ;  /* 0x0000004a00317308 */ /* 0x0003e40000000800 */
[----:B-1----:R-:W-:Y:S01]  /*17e0*/  FMUL R74, R53, 1.4426950216293334961 ;  /* 0x3fb8aa3b354a7820 */ /* 0x002fe20000400000 */
[----:B------:R-:W-:Y:S01]  /*17f0*/  FMUL R53, R37, 1.4426950216293334961 ;  /* 0x3fb8aa3b25357820 */ /* 0x000fe20000400000 */
[----:B------:R-:W-:Y:S01]  /*1800*/  FADD R37, R38, -R40 ;  /* 0x8000002826257221 */ /* 0x000fe20000000000 */
[----:B0-----:R-:W-:-:S05]  /*1810*/  FMNMX R69, R69, R72, !PT ;  /* 0x0000004845457209 */ /* 0x001fca0007800000 */
[----:B------:R-:W0:Y:S01]  /*1820*/  SHFL.BFLY PT, R38, R69, 0x1, 0x1f ;  /* 0x0c201f0045267f89 */ /* 0x000e2200000e0000 */
[----:B------:R-:W-:-:S04]  /*1830*/  FADD R71, R71, -R40 ;  /* 0x8000002847477221 */ /* 0x000fc80000000000 */
[----:B------:R-:W-:Y:S01]  /*1840*/  FMUL R71, R71, 1.4426950216293334961 ;  /* 0x3fb8aa3b47477820 */ /* 0x000fe20000400000 */
[----:B------:R-:W-:-:S03]  /*1850*/  FMUL R44, R44, 1.4426950216293334961 ;  /* 0x3fb8aa3b2c2c7820 */ /* 0x000fc60000400000 */
[----:B------:R1:W-:Y:S01]  /*1860*/  MUFU.EX2 R36, R71 ;  /* 0x0000004700247308 */ /* 0x0003e20000000800 */
[----:B------:R-:W-:Y:S01]  /*1870*/  FMUL R54, R54, 1.4426950216293334961 ;  /* 0x3fb8aa3b36367820 */ /* 0x000fe20000400000 */
[--C-:B------:R-:W-:Y:S01]  /*1880*/  FADD R67, R67, -R40.reuse ;  /* 0x8000002843437221 */ /* 0x100fe20000000000 */
[----:B-1----:R-:W-:Y:S01]  /*1890*/  FMUL R71, R37, 1.4426950216293334961 ;  /* 0x3fb8aa3b25477820 */ /* 0x002fe20000400000 */
[----:B------:R-:W-:-:S04]  /*18a0*/  FADD R37, R41, -R40 ;  /* 0x8000002829257221 */ /* 0x000fc80000000000 */
[----:B------:R1:W-:Y:S01]  /*18b0*/  MUFU.EX2 R47, R75 ;  /* 0x0000004b002f7308 */ /* 0x0003e20000000800 */
[----:B0-----:R-:W-:Y:S01]  /*18c0*/  FMNMX R69, R69, R38, !PT ;  /* 0x0000002645457209 */ /* 0x001fe20007800000 */
[----:B------:R-:W-:-:S06]  /*18d0*/  FMUL R67, R67, 1.4426950216293334961 ;  /* 0x3fb8aa3b43437820 */ /* 0x000fcc0000400000 */
[----:B------:R-:W0:Y:S01]  /*18e0*/  MUFU.EX2 R44, R44 ;  /* 0x0000002c002c7308 */ /* 0x000e220000000800 */
[----:B-1----:R-:W-:Y:S01]  /*18f0*/  FMUL R75, R37, 1.4426950216293334961 ;  /* 0x3fb8aa3b254b7820 */ /* 0x002fe20000400000 */
[----:B------:R-:W-:Y:S01]  /*1900*/  FADD R37, R46, -R40 ;  /* 0x800000282e257221 */ /* 0x000fe20000000000 */
[----:B------:R-:W-:-:S03]  /*1910*/  FMNMX R69, R69, R66, !PT ;  /* 0x0000004245457209 */ /* 0x000fc60007800000 */
[----:B------:R-:W-:Y:S01]  /*1920*/  FMUL R77, R37, 1.4426950216293334961 ;  /* 0x3fb8aa3b254d7820 */ /* 0x000fe20000400000 */
[--C-:B------:R-:W-:Y:S01]  /*1930*/  FADD R37, R43, -R40.reuse ;  /* 0x800000282b257221 */ /* 0x100fe20000000000 */
[----:B------:R-:W1:Y:S01]  /*1940*/  MUFU.EX2 R54, R54 ;  /* 0x0000003600367308 */ /* 0x000e620000000800 */
[--C-:B------:R-:W-:Y:S01]  /*1950*/  FADD R24, R24, -R69.reuse ;  /* 0x8000004518187221 */ /* 0x100fe20000000000 */
[--C-:B------:R-:W-:Y:S01]  /*1960*/  FADD R25, R25, -R69.reuse ;  /* 0x8000004519197221 */ /* 0x100fe20000000000 */
[--C-:B------:R-:W-:Y:S01]  /*1970*/  FADD R27, R27, -R40.reuse ;  /* 0x800000281b1b7221 */ /* 0x100fe20000000000 */
[----:B--2---:R-:W-:Y:S01]  /*1980*/  STS.U16 [R19+UR6+0x2000], R68 ;  /* 0x0020004413007988 */ /* 0x004fe20008000406 */
[----:B------:R-:W-:Y:S01]  /*1990*/  FMUL R37, R37, 1.4426950216293334961 ;  /* 0x3fb8aa3b25257820 */ /* 0x000fe20000400000 */
[----:B------:R-:W-:Y:S01]  /*19a0*/  FADD R26, R26, -R40 ;  /* 0x800000281a1a7221 */ /* 0x000fe20000000000 */
[----:B------:R-:W-:Y:S01]  /*19b0*/  FMUL R24, R24, 1.4426950216293334961 ;  /* 0x3fb8aa3b18187820 */ /* 0x000fe20000400000 */
[----:B------:R-:W2:Y:S01]  /*19c0*/  MUFU.EX2 R67, R67 ;  /* 0x0000004300437308 */ /* 0x000ea20000000800 */
[----:B---3--:R-:W-:Y:S01]  /*19d0*/  STS.U16 [R19+UR6+0x2400], R70 ;  /* 0x0024004613007988 */ /* 0x008fe20008000406 */
[----:B------:R-:W-:Y:S01]  /*19e0*/  FMUL R25, R25, 1.4426950216293334961 ;  /* 0x3fb8aa3b19197820 */ /* 0x000fe20000400000 */
[--C-:B------:R-:W-:Y:S01]  /*19f0*/  FADD R28, R28, -R69.reuse ;  /* 0x800000451c1c7221 */ /* 0x100fe20000000000 */
[----:B------:R3:W-:Y:S06]  /*1a00*/  MEMBAR.ALL.CTA ;  /* 0x0000000000007992 */ /* 0x0007ec0000008000 */
[----:B---3--:R-:W3:Y:S01]  /*1a10*/  FENCE.VIEW.ASYNC.S ;  /* 0x00000000000073c6 */ /* 0x008ee20000000000 */
[----:B------:R-:W-:Y:S01]  /*1a20*/  FMUL R27, R27, 1.4426950216293334961 ;  /* 0x3fb8aa3b1b1b7820 */ /* 0x000fe20000400000 */
[----:B------:R-:W-:Y:S01]  /*1a30*/  FMUL R26, R26, 1.4426950216293334961 ;  /* 0x3fb8aa3b1a1a7820 */ /* 0x000fe20000400000 */
[--C-:B------:R-:W-:Y:S01]  /*1a40*/  FADD R29, R29, -R69.reuse ;  /* 0x800000451d1d7221 */ /* 0x100fe20000000000 */
[----:B------:R-:W-:Y:S01]  /*1a50*/  MUFU.EX2 R76, R37 ;  /* 0x00000025004c7308 */ /* 0x000fe20000000800 */
[----:B------:R-:W-:Y:S01]  /*1a60*/  FADD R38, -R40, R4 ;  /* 0x0000000428267221 */ /* 0x000fe20000000100 */
[----:B------:R-:W-:Y:S01]  /*1a70*/  FMUL R28, R28, 1.4426950216293334961 ;  /* 0x3fb8aa3b1c1c7820 */ /* 0x000fe20000400000 */
[--C-:B------:R-:W-:Y:S01]  /*1a80*/  FADD R34, R34, -R69.reuse ;  /* 0x8000004522227221 */ /* 0x100fe20000000000 */
[----:B------:R-:W-:Y:S01]  /*1a90*/  FMUL R29, R29, 1.4426950216293334961 ;  /* 0x3fb8aa3b1d1d7820 */ /* 0x000fe20000400000 */
[----:B------:R-:W-:-:S03]  /*1aa0*/  FADD R31, R31, -R69 ;  /* 0x800000451f1f7221 */ /* 0x000fc60000000000 */
[----:B------:R-:W-:Y:S01]  /*1ab0*/  MUFU.EX2 R24, R24 ;  /* 0x0000001800187308 */ /* 0x000fe20000000800 */
[----:B------:R-:W-:Y:S01]  /*1ac0*/  FMUL R34, R34, 1.4426950216293334961 ;  /* 0x3fb8aa3b22227820 */ /* 0x000fe20000400000 */
[----:B------:R-:W-:-:S06]  /*1ad0*/  FMUL R55, R55, 1.4426950216293334961 ;  /* 0x3fb8aa3b37377820 */ /* 0x000fcc0000400000 */
[----:B------:R-:W4:Y:S01]  /*1ae0*/  MUFU.EX2 R37, R25 ;  /* 0x0000001900257308 */ /* 0x000f220000000800 */
[----:B------:R-:W-:Y:S01]  /*1af0*/  FMUL R31, R31, 1.4426950216293334961 ;  /* 0x3fb8aa3b1f1f7820 */ /* 0x000fe20000400000 */
[--C-:B------:R-:W-:Y:S01]  /*1b00*/  FADD R32, R32, -R69.reuse ;  /* 0x8000004520207221 */ /* 0x100fe20000000000 */
[----:B------:R-:W-:-:S05]  /*1b10*/  FADD R30, R30, -R69 ;  /* 0x800000451e1e7221 */ /* 0x000fca0000000000 */
[----:B------:R0:W-:Y:S01]  /*1b20*/  MUFU.EX2 R4, R27 ;  /* 0x0000001b00047308 */ /* 0x0001e20000000800 */
[----:B------:R-:W-:-:S07]  /*1b30*/  FADD R33, R33, -R69 ;  /* 0x8000004521217221 */ /* 0x000fce0000000000 */
[----:B------:R-:W-:Y:S01]  /*1b40*/  MUFU.EX2 R41, R71 ;  /* 0x0000004700297308 */ /* 0x000fe20000000800 */
[----:B0-----:R-:W-:-:S07]  /*1b50*/  FADD R27, R44, R49 ;  /* 0x000000312c1b7221 */ /* 0x001fce0000000000 */
[----:B------:R-:W-:Y:S01]  /*1b60*/  MUFU.EX2 R71, R26 ;  /* 0x0000001a00477308 */ /* 0x000fe20000000800 */
[----:B------:R-:W-:Y:S01]  /*1b70*/  FMUL R38, R38, 1.4426950216293334961 ;  /* 0x3fb8aa3b26267820 */ /* 0x000fe20000400000 */
[----:B------:R-:W-:-:S06]  /*1b80*/  FMUL R32, R32, 1.4426950216293334961 ;  /* 0x3fb8aa3b20207820 */ /* 0x000fcc0000400000 */
[----:B------:R1:W0:Y:S01]  /*1b90*/  MUFU.EX2 R26, R28 ;  /* 0x0000001c001a7308 */ /* 0x0002220000000800 */
[----:B------:R-:W-:Y:S01]  /*1ba0*/  FMUL R30, R30, 1.4426950216293334961 ;  /* 0x3fb8aa3b1e1e7820 */ /* 0x000fe20000400000 */
[--C-:B------:R-:W-:Y:S01]  /*1bb0*/  FADD R42, R42, -R69.reuse ;  /* 0x800000452a2a7221 */ /* 0x100fe20000000000 */
[--C-:B------:R-:W-:Y:S01]  /*1bc0*/  FADD R45, R45, -R69.reuse ;  /* 0x800000452d2d7221 */ /* 0x100fe20000000000 */
[----:B------:R-:W-:Y:S01]  /*1bd0*/  FADD R48, R48, -R69 ;  /* 0x8000004530307221 */ /* 0x000fe20000000000 */
[----:B-1----:R-:W-:-:S03]  /*1be0*/  FADD R28, R54, R27 ;  /* 0x0000001b361c7221 */ /* 0x002fc60000000000 */
[----:B------:R-:W-:Y:S01]  /*1bf0*/  MUFU.EX2 R43, R77 ;  /* 0x0000004d002b7308 */ /* 0x000fe20000000800 */
[--C-:B------:R-:W-:Y:S01]  /*1c00*/  FADD R51, R51, -R69.reuse ;  /* 0x8000004533337221 */ /* 0x100fe20000000000 */
[----:B------:R-:W-:Y:S01]  /*1c10*/  FADD R50, R50, -R69 ;  /* 0x8000004532327221 */ /* 0x000fe20000000000 */
[----:B------:R-:W-:-:S05]  /*1c20*/  FMUL R33, R33, 1.4426950216293334961 ;  /* 0x3fb8aa3b21217820 */ /* 0x000fca0000400000 */
[----:B------:R-:W1:Y:S01]  /*1c30*/  MUFU.EX2 R29, R29 ;  /* 0x0000001d001d7308 */ /* 0x000e620000000800 */
[----:B------:R-:W-:Y:S01]  /*1c40*/  FADD R39, R39, -R40 ;  /* 0x8000002827277221 */ /* 0x000fe20000000000 */
[--C-:B------:R-:W-:Y:S01]  /*1c50*/  FADD R35, R35, -R69.reuse ;  /* 0x8000004523237221 */ /* 0x100fe20000000000 */
[----:B------:R-:W-:-:S05]  /*1c60*/  FADD R52, R52, -R69 ;  /* 0x8000004534347221 */ /* 0x000fca0000000000 */
[----:B------:R2:W-:Y:S01]  /*1c70*/  MUFU.EX2 R77, R34 ;  /* 0x00000022004d7308 */ /* 0x0005e20000000800 */
[----:B------:R-:W-:Y:S01]  /*1c80*/  FMUL R42, R42, 1.4426950216293334961 ;  /* 0x3fb8aa3b2a2a7820 */ /* 0x000fe20000400000 */
[----:B------:R-:W-:Y:S01]  /*1c90*/  FMUL R45, R45, 1.4426950216293334961 ;  /* 0x3fb8aa3b2d2d7820 */ /* 0x000fe20000400000 */
[----:B------:R-:W-:Y:S01]  /*1ca0*/  FMUL R48, R48, 1.4426950216293334961 ;  /* 0x3fb8aa3b30307820 */ /* 0x000fe20000400000 */
[----:B------:R-:W-:Y:S01]  /*1cb0*/  FMUL R51, R51, 1.4426950216293334961 ;  /* 0x3fb8aa3b33337820 */ /* 0x000fe20000400000 */
[----:B--2---:R-:W-:Y:S01]  /*1cc0*/  FADD R34, R67, R28 ;  /* 0x0000001c43227221 */ /* 0x004fe20000000000 */
[----:B------:R-:W-:Y:S02]  /*1cd0*/  FADD R28, -R69, R66 ;  /* 0x00000042451c7221 */ /* 0x000fe40000000100 */
[----:B------:R-:W-:Y:S01]  /*1ce0*/  MUFU.EX2 R55, R55 ;  /* 0x0000003700377308 */ /* 0x000fe20000000800 */
[----:B------:R-:W-:Y:S01]  /*1cf0*/  FMUL R50, R50, 1.4426950216293334961 ;  /* 0x3fb8aa3b32327820 */ /* 0x000fe20000400000 */
[----:B------:R-:W-:Y:S01]  /*1d00*/  FMUL R39, R39, 1.4426950216293334961 ;  /* 0x3fb8aa3b27277820 */ /* 0x000fe20000400000 */
[----:B------:R-:W-:-:S05]  /*1d10*/  FMUL R35, R35, 1.4426950216293334961 ;  /* 0x3fb8aa3b23237820 */ /* 0x000fca0000400000 */
[----:B------:R-:W2:Y:S01]  /*1d20*/  MUFU.EX2 R31, R31 ;  /* 0x0000001f001f7308 */ /* 0x000ea20000000800 */
[----:B------:R-:W-:Y:S01]  /*1d30*/  FMUL R52, R52, 1.4426950216293334961 ;  /* 0x3fb8aa3b34347820 */ /* 0x000fe20000400000 */
[----:B------:R-:W-:-:S06]  /*1d40*/  F2FP.BF16.F32.PACK_AB R25, R49, R44 ;  /* 0x0000002c3119723e */ /* 0x000fcc00000010ff */
[----:B------:R-:W-:Y:S08]  /*1d50*/  MUFU.EX2 R46, R75 ;  /* 0x0000004b002e7308 */ /* 0x000ff00000000800 */
[----:B------:R5:W-:Y:S08]  /*1d60*/  MUFU.EX2 R78, R30 ;  /* 0x0000001e004e7308 */ /* 0x000bf00000000800 */
[----:B------:R-:W-:Y:S01]  /*1d70*/  MUFU.EX2 R75, R38 ;  /* 0x00000026004b7308 */ /* 0x000fe20000000800 */
[----:B-----5:R-:W-:-:S07]  /*1d80*/  FMUL R30, R28, 1.4426950216293334961 ;  /* 0x3fb8aa3b1c1e7820 */ /* 0x020fce0000400000 */
[----:B------:R-:W5:Y:S08]  /*1d90*/  MUFU.EX2 R32, R32 ;  /* 0x0000002000207308 */ /* 0x000f700000000800 */
[----:B------:R4:W-:Y:S02]  /*1da0*/  MUFU.EX2 R38, R33 ;  /* 0x0000002100267308 */ /* 0x0009e40000000800 */
[----:B----4-:R-:W-:-:S06]  /*1db0*/  FADD R33, R24, R37 ;  /* 0x0000002518217221 */ /* 0x010fcc0000000000 */
[----:B------:R-:W4:Y:S01]  /*1dc0*/  MUFU.EX2 R44, R30 ;  /* 0x0000001e002c7308 */ /* 0x000f220000000800 */
[----:B0-----:R-:W-:-:S07]  /*1dd0*/  FADD R28, R26, R33 ;  /* 0x000000211a1c7221 */ /* 0x001fce0000000000 */
[----:B------:R-:W0:Y:S01]  /*1de0*/  MUFU.EX2 R74, R74 ;  /* 0x0000004a004a7308 */ /* 0x000e220000000800 */
[----:B-1----:R-:W-:-:S07]  /*1df0*/  FADD R28, R29, R28 ;  /* 0x0000001c1d1c7221 */ /* 0x002fce0000000000 */
[----:B------:R-:W-:Y:S01]  /*1e00*/  MUFU.EX2 R53, R53 ;  /* 0x0000003500357308 */ /* 0x000fe20000000800 */
[----:B------:R-:W-:-:S07]  /*1e10*/  F2FP.BF16.F32.PACK_AB R26, R29, R26 ;  /* 0x0000001a1d1a723e */ /* 0x000fce00000010ff */
[----:B------:R-:W-:Y:S08]  /*1e20*/  MUFU.EX2 R72, R39 ;  /* 0x0000002700487308 */ /* 0x000ff00000000800 */
[----:B------:R1:W3:Y:S08]  /*1e30*/  MUFU.EX2 R79, R35 ;  /* 0x00000023004f7308 */ /* 0x0002f00000000800 */
[----:B------:R-:W-:Y:S08]  /*1e40*/  MUFU.EX2 R42, R42 ;  /* 0x0000002a002a7308 */ /* 0x000ff00000000800 */
[----:B------:R-:W3:Y:S08]  /*1e50*/  MUFU.EX2 R45, R45 ;  /* 0x0000002d002d7308 */ /* 0x000ef00000000800 */
[----:B------:R-:W-:Y:S08]  /*1e60*/  MUFU.EX2 R48, R48 ;  /* 0x0000003000307308 */ /* 0x000ff00000000800 */
[----:B------:R-:W3:Y:S08]  /*1e70*/  MUFU.EX2 R51, R51 ;  /* 0x0000003300337308 */ /* 0x000ef00000000800 */
[----:B------:R-:W-:Y:S08]  /*1e80*/  MUFU.EX2 R50, R50 ;  /* 0x0000003200327308 */ /* 0x000ff00000000800 */
[----:B------:R-:W3:Y:S01]  /*1e90*/  MUFU.EX2 R49, R52 ;  /* 0x0000003400317308 */ /* 0x000ee20000000800 */
[----:B--2---:R-:W-:Y:S01]  /*1ea0*/  FADD R29, R31, R28 ;  /* 0x0000001c1f1d7221 */ /* 0x004fe20000000000 */
[----:B-1----:R-:W-:-:S03]  /*1eb0*/  FADD R35, R55, R34 ;  /* 0x0000002237237221 */ /* 0x002fc60000000000 */
[----:B-----5:R-:W-:Y:S01]  /*1ec0*/  FADD R33, R32, R29 ;  /* 0x0000001d20217221 */ /* 0x020fe20000000000 */
[----:B------:R-:W-:Y:S01]  /*1ed0*/  FADD R35, R36, R35 ;  /* 0x0000002324237221 */ /* 0x000fe20000000000 */
[----:B------:R-:W-:Y:S01]  /*1ee0*/  F2FP.BF16.F32.PACK_AB R27, R67, R54 ;  /* 0x00000036431b723e */ /* 0x000fe200000010ff */
[-C--:B------:R-:W-:Y:S01]  /*1ef0*/  FMUL R58, R58, R75.reuse ;  /* 0x0000004b3a3a7220 */ /* 0x080fe20000400000 */
[-C--:B------:R-:W-:Y:S01]  /*1f00*/  FMUL R59, R59, R75.reuse ;  /* 0x0000004b3b3b7220 */ /* 0x080fe20000400000 */
[-C--:B------:R-:W-:Y:S01]  /*1f10*/  FMUL R62, R62, R75.reuse ;  /* 0x0000004b3e3e7220 */ /* 0x080fe20000400000 */
[----:B------:R-:W-:Y:S01]  /*1f20*/  FMUL R63, R63, R75 ;  /* 0x0000004b3f3f7220 */ /* 0x000fe20000400000 */
[-C--:B----4-:R-:W-:Y:S01]  /*1f30*/  FMUL R56, R56, R44.reuse ;  /* 0x0000002c38387220 */ /* 0x090fe20000400000 */
[-C--:B------:R-:W-:Y:S01]  /*1f40*/  FMUL R57, R57, R44.reuse ;  /* 0x0000002c39397220 */ /* 0x080fe20000400000 */
[-C--:B------:R-:W-:Y:S01]  /*1f50*/  FMUL R60, R60, R44.reuse ;  /* 0x0000002c3c3c7220 */ /* 0x080fe20000400000 */
[----:B------:R-:W-:Y:S01]  /*1f60*/  FMUL R61, R61, R44 ;  /* 0x0000002c3d3d7220 */ /* 0x000fe20000400000 */
[----:B------:R-:W-:Y:S01]  /*1f70*/  F2FP.BF16.F32.PACK_AB R24, R37, R24 ;  /* 0x000000182518723e */ /* 0x000fe200000010ff */
[----:B------:R-:W-:Y:S01]  /*1f80*/  FADD R54, R38, R33 ;  /* 0x0000002126367221 */ /* 0x000fe20000000000 */
[----:B------:R-:W-:Y:S01]  /*1f90*/  F2FP.BF16.F32.PACK_AB R28, R32, R31 ;  /* 0x0000001f201c723e */ /* 0x000fe200000010ff */
[----:B0-----:R-:W-:Y:S01]  /*1fa0*/  FADD R66, R74, R35 ;  /* 0x000000234a427221 */ /* 0x001fe20000000000 */
[----:B------:R-:W-:-:S02]  /*1fb0*/  F2FP.BF16.F32.PACK_AB R29, R36, R55 ;  /* 0x00000037241d723e */ /* 0x000fc400000010ff */
[----:B------:R-:W-:Y:S02]  /*1fc0*/  F2FP.BF16.F32.PACK_AB R30, R77, R38 ;  /* 0x000000264d1e723e */ /* 0x000fe400000010ff */
[----:B------:R-:W-:Y:S02]  /*1fd0*/  F2FP.BF16.F32.PACK_AB R31, R47, R74 ;  /* 0x0000004a2f1f723e */ /* 0x000fe400000010ff */
[----:B---3--:R-:W-:Y:S02]  /*1fe0*/  F2FP.BF16.F32.PACK_AB R32, R79, R78 ;  /* 0x0000004e4f20723e */ /* 0x008fe400000010ff */
[----:B------:R-:W-:Y:S02]  /*1ff0*/  F2FP.BF16.F32.PACK_AB R33, R72, R53 ;  /* 0x000000354821723e */ /* 0x000fe400000010ff */
[----:B------:R-:W-:Y:S02]  /*2000*/  F2FP.BF16.F32.PACK_AB R34, R45, R42 ;  /* 0x0000002a2d22723e */ /* 0x000fe400000010ff */
[----:B------:R-:W-:-:S02]  /*2010*/  F2FP.BF16.F32.PACK_AB R35, R46, R41 ;  /* 0x000000292e23723e */ /* 0x000fc400000010ff */
[----:B------:R-:W-:Y:S02]  /*2020*/  F2FP.BF16.F32.PACK_AB R36, R51, R48 ;  /* 0x000000303324723e */ /* 0x000fe400000010ff */
[----:B------:R-:W-:Y:S02]  /*2030*/  F2FP.BF16.F32.PACK_AB R37, R76, R43 ;  /* 0x0000002b4c25723e */ /* 0x000fe400000010ff */
[----:B------:R-:W-:Y:S02]  /*2040*/  F2FP.BF16.F32.PACK_AB R38, R49, R50 ;  /* 0x000000323126723e */ /* 0x000fe400000010ff */
[----:B------:R-:W-:Y:S01]  /*2050*/  F2FP.BF16.F32.PACK_AB R39, R4, R71 ;  /* 0x000000470427723e */ /* 0x000fe200000010ff */
[----:B------:R-:W-:Y:S06]  /*2060*/  BAR.SYNC.DEFER_BLOCKING 0x0 ;  /* 0x0000000000007b1d */ /* 0x000fec0000010000 */
[----:B------:R-:W-:Y:S01]  /*2070*/  UMOV UR11, 0x40000040 ;  /* 0x40000040000b7882 */ /* 0x000fe20000000000 */
[----:B------:R-:W-:-:S06]  /*2080*/  WARPGROUP.ARRIVE ;  /* 0x00000000000079c5 */ /* 0x000fcc0000000000 */
[----:B------:R-:W-:Y:S01]  /*2090*/  HGMMA.64x16x16.F32.BF16 R56, R24, gdesc[UR8], R56 ;  /* 0x0020000818387df0 */ /* 0x000fe20008701838 */
[----:B------:R-:W-:Y:S01]  /*20a0*/  FADD R66, R47, R66 ;  /* 0x000000422f427221 */ /* 0x000fe20000000000 */
[----:B------:R-:W-:Y:S01]  /*20b0*/  FADD R77, R77, R54 ;  /* 0x000000364d4d7221 */ /* 0x000fe20000000000 */
[----:B------:R-:W-:Y:S02]  /*20c0*/  HGMMA.64x16x16.F32.BF16 R56, R28, gdesc[UR16], R56 ;  /* 0x002000101c387df0 */ /* 0x000fe40008701838 */
[----:B------:R-:W-:Y:S01]  /*20d0*/  FADD R53, R53, R66 ;  /* 0x0000004235357221 */ /* 0x000fe20000000000 */
[----:B------:R-:W-:-:S03]  /*20e0*/  FADD R78, R78, R77 ;  /* 0x0000004d4e4e7221 */ /* 0x000fc60000000000 */
        /* <DEDUP_REMOVED lines=9> */
[----:B------:R-:W-:Y:S01]  /*2180*/  FADD R51, R51, R48 ;  /* 0x0000003033337221 */ /* 0x000fe20000000000 */
[----:B------:R-:W-:Y:S02]  /*2190*/  HGMMA.64x16x16.F32.BF16 R56, R32, gdesc[UR20], R56 ;  /* 0x0020001420387df0 */ /* 0x000fe40008701838 */
[----:B------:R-:W-:Y:S01]  /*21a0*/  FADD R71, R71, R76 ;  /* 0x0000004c47477221 */ /* 0x000fe20000000000 */
[----:B------:R-:W-:-:S03]  /*21b0*/  FADD R50, R50, R51 ;  /* 0x0000003332327221 */ /* 0x000fc60000000000 */
[----:B------:R-:W-:Y:S01]  /*21c0*/  FADD R71, R4, R71 ;  /* 0x0000004704477221 */ /* 0x000fe20000000000 */
[----:B------:R-:W-:-:S04]  /*21d0*/  FADD R50, R49, R50 ;  /* 0x0000003231327221 */ /* 0x000fc80000000000 */
[----:B------:R-:W0:Y:S04]  /*21e0*/  SHFL.BFLY PT, R4, R71, 0x2, 0x1f ;  /* 0x0c401f0047047f89 */ /* 0x000e2800000e0000 */
[----:B------:R-:W1:Y:S01]  /*21f0*/  SHFL.BFLY PT, R41, R50, 0x2, 0x1f ;  /* 0x0c401f0032297f89 */ /* 0x000e6200000e0000 */
[----:B------:R-:W-:-:S04]  /*2200*/  UIADD3 UR4, UP0, UR4, 0x40, URZ ;  /* 0x0000004004047890 */ /* 0x000fc8000ff1e03f */
[----:B------:R-:W-:Y:S01]  /*2210*/  UIADD3.X UR5, URZ, UR5, URZ, UP0, !UPT ;  /* 0x000000053f057290 */ /* 0x000fe200087fe43f */
[----:B------:R-:W-:Y:S01]  /*2220*/  HGMMA.64x16x16.F32.BF16 R56, R36, gdesc[UR24], R56, gsb0 ;  /* 0x0020001824387df0 */ /* 0x000fe20008001838 */
[----:B0-----:R-:W-:Y:S01]  /*2230*/  FADD R42, R71, R4 ;  /* 0x00000004472a7221 */ /* 0x001fe20000000000 */
[----:B-1----:R-:W-:-:S04]  /*2240*/  FADD R41, R50, R41 ;  /* 0x0000002932297221 */ /* 0x002fc80000000000 */
[----:B------:R-:W0:Y:S04]  /*2250*/  SHFL.BFLY PT, R43, R42, 0x1, 0x1f ;  /* 0x0c201f002a2b7f89 */ /* 0x000e2800000e0000 */
[----:B------:R-:W1:Y:S01]  /*2260*/  SHFL.BFLY PT, R4, R41, 0x1, 0x1f ;  /* 0x0c201f0029047f89 */ /* 0x000e6200000e0000 */
[----:B------:R-:W-:Y:S01]  /*2270*/  IMAD.U32 R45, RZ, RZ, UR5 ;  /* 0x00000005ff2d7e24 */ /* 0x000fe2000f8e00ff */
[----:B------:R-:W-:-:S04]  /*2280*/  ISETP.LE.U32.AND P0, PT, R16, UR4, PT ;  /* 0x0000000410007c0c */ /* 0x000fc8000bf03070 */
[----:B------:R-:W-:Y:S01]  /*2290*/  ISETP.GE.U32.AND.EX P0, PT, R45, RZ, PT, P0 ;  /* 0x000000ff2d00720c */ /* 0x000fe20003f06100 */
[----:B------:R-:W-:Y:S02]  /*22a0*/  IMAD R21, R5, 0x40, R21 ;  /* 0x0000004005157824 */ /* 0x000fe400078e0215 */
[----:B------:R-:W-:Y:S02]  /*22b0*/  IMAD R23, R7, 0x40, R23 ;  /* 0x0000004007177824 */ /* 0x000fe400078e0217 */
[----:B------:R-:W-:Y:S02]  /*22c0*/  IMAD.MOV.U32 R66, RZ, RZ, R69 ;  /* 0x000000ffff427224 */ /* 0x000fe400078e0045 */
[----:B0-----:R-:W-:Y:S01]  /*22d0*/  FADD R46, R42, R43 ;  /* 0x0000002b2a2e7221 */ /* 0x001fe20000000000 */
[----:B-1----:R-:W-:-:S03]  /*22e0*/  FADD R43, R41, R4 ;  /* 0x00000004292b7221 */ /* 0x002fc60000000000 */
[----:B------:R-:W-:Y:S01]  /*22f0*/  FFMA R64, R75, R64, R46 ;  /* 0x000000404b407223 */ /* 0x000fe2000000002e */
[----:B------:R-:W-:Y:S02]  /*2300*/  IMAD.MOV.U32 R4, RZ, RZ, R40 ;  /* 0x000000ffff047224 */ /* 0x000fe400078e0028 */
[----:B------:R-:W-:Y:S01]  /*2310*/  FFMA R65, R44, R65, R43 ;  /* 0x000000412c417223 */ /* 0x000fe2000000002b */
[----:B------:R-:W-:Y:S02]  /*2320*/  WARPGROUP.DEPBAR.LE gsb0, 0x0 ;  /* 0x00008000000079c5 */ /* 0x000fe40000010000 */
[----:B------:R-:W-:Y:S05]  /*2330*/  @!P0 BRA `(.L_x_1) ;  /* 0xffffffe400c08947 */ /* 0x000fea000383ffff */
.L_x_0:
[----:B-1----:R-:W-:Y:S01]  /*2340*/  FMUL R2, R63, 0.25 ;  /* 0x3e8000003f027820 */ /* 0x002fe20000400000 */
[----:B------:R-:W-:Y:S01]  /*2350*/  FSETP.GT.AND P1, PT, |R64|, 8.50705917302346158658e+37, PT ;  /* 0x7e8000004000780b */ /* 0x000fe20003f24200 */
[----:B------:R-:W-:Y:S01]  /*2360*/  FMUL R4, R59, 0.25 ;  /* 0x3e8000003b047820 */ /* 0x000fe20000400000 */
[----:B------:R-:W-:Y:S01]  /*2370*/  FSETP.GT.AND P2, PT, |R65|, 8.50705917302346158658e+37, PT ;  /* 0x7e8000004100780b */ /* 0x000fe20003f44200 */
[----:B------:R-:W-:Y:S01]  /*2380*/  IMAD.SHL.U32 R7, R0, 0x4, RZ ;  /* 0x0000000400077824 */ /* 0x000fe200078e00ff */
[----:B------:R-:W-:Y:S01]  /*2390*/  FSEL R8, R2, R63, P1 ;  /* 0x0000003f02087208 */ /* 0x000fe20000800000 */
[----:B------:R-:W-:Y:S01]  /*23a0*/  FMUL R2, R61, 0.25 ;  /* 0x3e8000003d027820 */ /* 0x000fe20000400000 */
[----:B------:R-:W-:Y:S01]  /*23b0*/  FSEL R12, R4, R59, P1 ;  /* 0x0000003b040c7208 */ /* 0x000fe20000800000 */
[----:B------:R-:W-:Y:S01]  /*23c0*/  FMUL R3, R62, 0.25 ;  /* 0x3e8000003e037820 */ /* 0x000fe20000400000 */
[----:B------:R-:W-:Y:S01]  /*23d0*/  LOP3.LUT R4, R0, 0x7, RZ, 0xc0, !PT ;  /* 0x0000000700047812 */ /* 0x000fe200078ec0ff */
[----:B------:R-:W-:Y:S01]  /*23e0*/  FMUL R5, R58, 0.25 ;  /* 0x3e8000003a057820 */ /* 0x000fe20000400000 */
[----:B------:R-:W-:Y:S01]  /*23f0*/  FSEL R6, R2, R61, P2 ;  /* 0x0000003d02067208 */ /* 0x000fe20001000000 */
[----:B------:R-:W-:Y:S01]  /*2400*/  FMUL R2, R57, 0.25 ;  /* 0x3e80000039027820 */ /* 0x000fe20000400000 */
[----:B------:R-:W-:Y:S01]  /*2410*/  LEA R9, R4, UR6, 0x4 ;  /* 0x0000000604097c11 */ /* 0x000fe2000f8e20ff */
[----:B------:R-:W-:Y:S01]  /*2420*/  IMAD.MOV.U32 R22, RZ, RZ, 0x3dc6b27f ;  /* 0x3dc6b27fff167424 */ /* 0x000fe200078e00ff */
[C---:B------:R-:W-:Y:S01]  /*2430*/  FSETP.GEU.AND P3, PT, R65.reuse, 1.175494350822287508e-38, PT ;  /* 0x008000004100780b */ /* 0x040fe20003f6e000 */
[----:B------:R-:W-:Y:S01]  /*2440*/  BAR.SYNC.DEFER_BLOCKING 0x0 ;  /* 0x0000000000007b1d */ /* 0x000fe20000010000 */
[----:B------:R-:W-:Y:S01]  /*2450*/  FSEL R16, R2, R57, P2 ;  /* 0x0000003902107208 */ /* 0x000fe20001000000 */
[----:B------:R-:W-:Y:S01]  /*2460*/  FMUL R2, R65, 8388608 ;  /* 0x4b00000041027820 */ /* 0x000fe20000400000 */
[----:B------:R-:W-:Y:S01]  /*2470*/  LOP3.LUT R7, R7, 0x3c0, RZ, 0xc0, !PT ;  /* 0x000003c007077812 */ /* 0x000fe200078ec0ff */
[--C-:B------:R-:W-:Y:S01]  /*2480*/  IMAD R4, R4, -0x8, R9.reuse ;  /* 0xfffffff804047824 */ /* 0x100fe200078e0209 */
[----:B------:R-:W-:Y:S01]  /*2490*/  FSEL R62, R3, R62, P1 ;  /* 0x0000003e033e7208 */ /* 0x000fe20000800000 */
[----:B------:R-:W-:Y:S01]  /*24a0*/  FMUL R3, R60, 0.25 ;  /* 0x3e8000003c037820 */ /* 0x000fe20000400000 */
[----:B------:R-:W-:Y:S01]  /*24b0*/  FSEL R24, R2, R65, !P3 ;  /* 0x0000004102187208 */ /* 0x000fe20005800000 */
[----:B------:R-:W-:Y:S01]  /*24c0*/  IMAD.IADD R10, R7, 0x1, R4 ;  /* 0x00000001070a7824 */ /* 0x000fe200078e0204 */
[C---:B------:R-:W-:Y:S01]  /*24d0*/  FSETP.GEU.AND P5, PT, |R65|.reuse, 1.175494350822287508e-38, PT ;  /* 0x008000004100780b */ /* 0x040fe20003fae200 */
[----:B------:R-:W-:Y:S01]  /*24e0*/  @P2 FMUL R65, R65, 0.25 ;  /* 0x3e80000041412820 */ /* 0x000fe20000400000 */
[C---:B------:R-:W-:Y:S01]  /*24f0*/  LOP3.LUT P0, RZ, R0.reuse, 0x100, RZ, 0xc0, !PT ;  /* 0x0000010000ff7812 */ /* 0x040fe2000780c0ff */
[----:B------:R-:W0:Y:S01]  /*2500*/  LDC.64 R26, c[0x0][0x228] ;  /* 0x00008a00ff1a7b82 */ /* 0x000e220000000a00 */
[C---:B------:R-:W-:Y:S01]  /*2510*/  LOP3.LUT R4, R0.reuse, 0x1f0, RZ, 0xc0, !PT ;  /* 0x000001f000047812 */ /* 0x040fe200078ec0ff */
[----:B------:R-:W-:Y:S01]  /*2520*/  ULDC.64 UR4, c[0x0][0x270] ;  /* 0x00009c0000047ab9 */ /* 0x000fe20000000a00 */
[----:B------:R-:W-:Y:S01]  /*2530*/  LOP3.LUT R7, R0, 0x8, RZ, 0xc0, !PT ;  /* 0x0000000800077812 */ /* 0x000fe200078ec0ff */
[----:B------:R-:W-:Y:S01]  /*2540*/  VIADD R0, R24, 0xc0cafb0d ;  /* 0xc0cafb0d18007836 */ /* 0x000fe20000000000 */
[----:B------:R-:W-:Y:S01]  /*2550*/  FSEL R60, R3, R60, P2 ;  /* 0x0000003c033c7208 */ /* 0x000fe20001000000 */
[----:B------:R-:W-:Y:S01]  /*2560*/  UIMAD UR4, UR12, UR4, URZ ;  /* 0x000000040c0472a4 */ /* 0x000fe2000f8e023f */
[----:B------:R-:W-:Y:S01]  /*2570*/  FSETP.GEU.AND P4, PT, R64, 1.175494350822287508e-38, PT ;  /* 0x008000004000780b */ /* 0x000fe20003f8e000 */
[----:B------:R-:W-:Y:S01]  /*2580*/  IMAD R9, R7, 0x200, R9 ;  /* 0x0000020007097824 */ /* 0x000fe200078e0209 */
[----:B------:R-:W-:Y:S01]  /*2590*/  LOP3.LUT R3, R0, 0xff800000, RZ, 0xc0, !PT ;  /* 0xff80000000037812 */ /* 0x000fe200078ec0ff */
[----:B------:R-:W-:Y:S01]  /*25a0*/  FMUL R0, R64, 8388608 ;  /* 0x4b00000040007820 */ /* 0x000fe20000400000 */
[----:B------:R-:W-:Y:S01]  /*25b0*/  FSEL R58, R5, R58, P1 ;  /* 0x0000003a053a7208 */ /* 0x000fe20000800000 */
[----:B------:R-:W-:Y:S01]  /*25c0*/  @!P5 FMUL R65, R65, 16777216 ;  /* 0x4b8000004141d820 */ /* 0x000fe20000400000 */
[----:B------:R-:W-:Y:S01]  /*25d0*/  FMUL R5, R56, 0.25 ;  /* 0x3e80000038057820 */ /* 0x000fe20000400000 */
[----:B------:R-:W-:Y:S01]  /*25e0*/  IMAD R20, R4, 0x8, R9 ;  /* 0x0000000804147824 */ /* 0x000fe200078e0209 */
[----:B------:R-:W-:Y:S01]  /*25f0*/  FSEL R28, R0, R64, !P4 ;  /* 0x00000040001c7208 */ /* 0x000fe20006000000 */
[----:B------:R-:W1:Y:S01]  /*2600*/  MUFU.RCP R9, R65 ;  /* 0x0000004100097308 */ /* 0x000e620000001000 */
[----:B------:R-:W-:Y:S01]  /*2610*/  LEA.HI R0, R7, R10, RZ, 0x1f ;  /* 0x0000000a07007211 */ /* 0x000fe200078ff8ff */
[----:B------:R-:W-:Y:S01]  /*2620*/  @!P5 FMUL R6, R6, 16777216 ;  /* 0x4b8000000606d820 */ /* 0x000fe20000400000 */
[----:B------:R-:W-:Y:S01]  /*2630*/  FSEL R56, R5, R56, P2 ;  /* 0x0000003805387208 */ /* 0x000fe20001000000 */
[----:B------:R-:W-:Y:S01]  /*2640*/  VIADD R4, R28, 0xc0cafb0d ;  /* 0xc0cafb0d1c047836 */ /* 0x000fe20000000000 */
[C---:B------:R-:W-:Y:S01]  /*2650*/  FSETP.GEU.AND P2, PT, |R64|.reuse, 1.175494350822287508e-38, PT ;  /* 0x008000004000780b */ /* 0x040fe20003f4e200 */
[----:B------:R-:W-:Y:S01]  /*2660*/  @P1 FMUL R64, R64, 0.25 ;  /* 0x3e80000040401820 */ /* 0x000fe20000400000 */
[----:B------:R-:W-:Y:S01]  /*2670*/  I2FP.F32.S32 R5, R3 ;  /* 0x0000000300057245 */ /* 0x000fe20000201400 */
[----:B------:R-:W-:Y:S01]  /*2680*/  IMAD.IADD R3, R24, 0x1, -R3 ;  /* 0x0000000118037824 */ /* 0x000fe200078e0a03 */
[----:B------:R-:W-:Y:S01]  /*2690*/  LOP3.LUT R7, R4, 0xff800000, RZ, 0xc0, !PT ;  /* 0xff80000004077812 */ /* 0x000fe200078ec0ff */
[----:B------:R-:W-:Y:S01]  /*26a0*/  @!P5 FMUL R16, R16, 16777216 ;  /* 0x4b8000001010d820 */ /* 0x000fe20000400000 */
[----:B------:R-:W-:Y:S01]  /*26b0*/  FSEL R2, RZ, -23, P3 ;  /* 0xc1b80000ff027808 */ /* 0x000fe20001800000 */
[----:B------:R-:W-:Y:S01]  /*26c0*/  FADD R3, R3, -1 ;  /* 0xbf80000003037421 */ /* 0x000fe20000000000 */
[----:B------:R-:W-:Y:S01]  /*26d0*/  @!P5 FMUL R60, R60, 16777216 ;  /* 0x4b8000003c3cd820 */ /* 0x000fe20000400000 */
[----:B------:R-:W-:-:S02]  /*26e0*/  IMAD.IADD R4, R28, 0x1, -R7 ;  /* 0x000000011c047824 */ /* 0x000fc400078e0a07 */
[----:B------:R-:W-:Y:S01]  /*26f0*/  @!P5 FMUL R56, R56, 16777216 ;  /* 0x4b8000003838d820 */ /* 0x000fe20000400000 */
[----:B------:R-:W-:Y:S01]  /*2700*/  FFMA.FTZ R2, R5, 1.1920928955078125e-07, R2 ;  /* 0x3400000005027823 */ /* 0x000fe20000010002 */
[----:B-1----:R-:W-:Y:S01]  /*2710*/  FMUL R10, R9, R6 ;  /* 0x00000006090a7220 */ /* 0x002fe20000400000 */
[----:B------:R-:W-:Y:S01]  /*2720*/  FADD R11, R4, -1 ;  /* 0xbf800000040b7421 */ /* 0x000fe20000000000 */
[-C--:B------:R-:W-:Y:S01]  /*2730*/  FFMA.FTZ R4, R3, R22.reuse, -0.16845393180847167969 ;  /* 0xbe2c7f3003047423 */ /* 0x080fe20000010016 */
[----:B------:R-:W-:Y:S01]  /*2740*/  @!P2 FMUL R64, R64, 16777216 ;  /* 0x4b8000004040a820 */ /* 0x000fe20000400000 */
[----:B------:R-:W-:Y:S01]  /*2750*/  @!P2 FMUL R8, R8, 16777216 ;  /* 0x4b8000000808a820 */ /* 0x000fe20000400000 */
[----:B------:R-:W-:Y:S01]  /*2760*/  FFMA.FTZ R6, R11, R22, -0.16845393180847167969 ;  /* 0xbe2c7f300b067423 */ /* 0x000fe20000010016 */
[----:B------:R-:W-:Y:S01]  /*2770*/  FFMA.FTZ R4, R3, R4, 0.1716887056827545166 ;  /* 0x3e2fcf2a03047423 */ /* 0x000fe20000010004 */
[----:B------:R-:W1:Y:S01]  /*2780*/  MUFU.RCP R5, R64 ;  /* 0x0000004000057308 */ /* 0x000e620000001000 */
[----:B------:R-:W-:Y:S01]  /*2790*/  @!P2 FMUL R62, R62, 16777216 ;  /* 0x4b8000003e3ea820 */ /* 0x000fe20000400000 */
[----:B------:R-:W-:Y:S01]  /*27a0*/  FFMA.FTZ R6, R11, R6, 0.1716887056827545166 ;  /* 0x3e2fcf2a0b067423 */ /* 0x000fe20000010006 */
[----:B------:R-:W-:Y:S01]  /*27b0*/  FFMA.FTZ R4, R3, R4, -0.17900948226451873779 ;  /* 0xbe374e4303047423 */ /* 0x000fe20000010004 */
[----:B------:R-:W-:Y:S01]  /*27c0*/  @!P2 FMUL R12, R12, 16777216 ;  /* 0x4b8000000c0ca820 */ /* 0x000fe20000400000 */
[----:B------:R-:W-:Y:S01]  /*27d0*/  @!P2 FMUL R58, R58, 16777216 ;  /* 0x4b8000003a3aa820 */ /* 0x000fe20000400000 */
[----:B------:R-:W-:Y:S01]  /*27e0*/  FFMA.FTZ R6, R11, R6, -0.17900948226451873779 ;  /* 0xbe374e430b067423 */ /* 0x000fe20000010006 */
[----:B------:R-:W-:Y:S01]  /*27f0*/  FFMA.FTZ R4, R3, R4, 0.20512372255325317383 ;  /* 0x3e520bf403047423 */ /* 0x000fe20000010004 */
[C---:B------:R-:W-:Y:S01]  /*2800*/  FMUL R21, R9.reuse, R16 ;  /* 0x0000001009157220 */ /* 0x040fe20000400000 */
[----:B------:R-:W-:Y:S01]  /*2810*/  FMUL R60, R9, R60 ;  /* 0x0000003c093c7220 */ /* 0x000fe20000400000 */
[----:B------:R-:W-:Y:S01]  /*2820*/  FFMA.FTZ R6, R11, R6, 0.20512372255325317383 ;  /* 0x3e520bf40b067423 */ /* 0x000fe20000010006 */
[----:B------:R-:W-:Y:S01]  /*2830*/  FFMA.FTZ R4, R3, R4, -0.24046532809734344482 ;  /* 0xbe763c8b03047423 */ /* 0x000fe20000010004 */
[----:B------:R-:W-:Y:S01]  /*2840*/  FMUL R9, R9, R56 ;  /* 0x0000003809097220 */ /* 0x000fe20000400000 */
[----:B------:R-:W2:Y:S01]  /*2850*/  LDC R22, c[0x0][0x278] ;  /* 0x00009e00ff167b82 */ /* 0x000ea20000000800 */
[----:B------:R-:W-:Y:S01]  /*2860*/  FFMA.FTZ R6, R11, R6, -0.24046532809734344482 ;  /* 0xbe763c8b0b067423 */ /* 0x000fe20000010006 */
[----:B------:R-:W-:Y:S01]  /*2870*/  FFMA.FTZ R4, R3, R4, 0.28857114911079406738 ;  /* 0x3e93bf9903047423 */ /* 0x000fe20000010004 */
[----:B------:R-:W-:Y:S01]  /*2880*/  ISETP.GE.U32.AND P1, PT, R24, 0x7f800000, PT ;  /* 0x7f8000001800780c */ /* 0x000fe20003f26070 */
[----:B-1----:R-:W-:Y:S01]  /*2890*/  FMUL R13, R5, R8 ;  /* 0x00000008050d7220 */ /* 0x002fe20000400000 */
[----:B------:R-:W-:Y:S01]  /*28a0*/  FFMA.FTZ R8, R11, R6, 0.28857114911079406738 ;  /* 0x3e93bf990b087423 */ /* 0x000fe20000010006 */
[----:B------:R-:W-:Y:S01]  /*28b0*/  FFMA.FTZ R6, R3, R4, -0.36067417263984680176 ;  /* 0xbeb8aa4903067423 */ /* 0x000fe20000010004 */
[C---:B------:R-:W-:Y:S01]  /*28c0*/  FMUL R62, R5.reuse, R62 ;  /* 0x0000003e053e7220 */ /* 0x040fe20000400000 */
[----:B------:R-:W-:Y:S01]  /*28d0*/  FMUL R16, R5, R12 ;  /* 0x0000000c05107220 */ /* 0x000fe20000400000 */
[----:B------:R-:W-:Y:S01]  /*28e0*/  FFMA.FTZ R8, R11, R8, -0.36067417263984680176 ;  /* 0xbeb8aa490b087423 */ /* 0x000fe20000010008 */
[----:B------:R-:W-:Y:S01]  /*28f0*/  FMUL R19, R5, R58 ;  /* 0x0000003a05137220 */ /* 0x000fe20000400000 */
[----:B------:R-:W-:Y:S01]  /*2900*/  FFMA.FTZ R6, R3, R6, 0.48089820146560668945 ;  /* 0x3ef6384a03067423 */ /* 0x000fe20000010006 */
[----:B------:R-:W-:Y:S01]  /*2910*/  F2FP.BF16.F32.PACK_AB R5, R10, R21 ;  /* 0x000000150a05723e */ /* 0x000fe200000010ff */
[----:B------:R-:W-:Y:S01]  /*2920*/  FFMA.FTZ R12, R11, R8, 0.48089820146560668945 ;  /* 0x3ef6384a0b0c7423 */ /* 0x000fe20000010008 */
[----:B------:R-:W-:Y:S01]  /*2930*/  I2FP.F32.S32 R10, R7 ;  /* 0x00000007000a7245 */ /* 0x000fe20000201400 */
[----:B------:R-:W-:Y:S01]  /*2940*/  FFMA.FTZ R8, R3, R6, -0.72134751081466674805 ;  /* 0xbf38aa3b03087423 */ /* 0x000fe20000010006 */
[----:B------:R-:W-:Y:S01]  /*2950*/  F2FP.BF16.F32.PACK_AB R4, R60, R9 ;  /* 0x000000093c04723e */ /* 0x000fe200000010ff */
[----:B------:R-:W-:Y:S01]  /*2960*/  FFMA.FTZ R12, R11, R12, -0.72134751081466674805 ;  /* 0xbf38aa3b0b0c7423 */ /* 0x000fe2000001000c */
[----:B------:R-:W-:Y:S01]  /*2970*/  F2FP.BF16.F32.PACK_AB R6, R62, R19 ;  /* 0x000000133e06723e */ /* 0x000fe200000010ff */
[----:B------:R-:W-:Y:S01]  /*2980*/  FMUL R8, R3, R8 ;  /* 0x0000000803087220 */ /* 0x000fe20000400000 */
[----:B------:R-:W-:Y:S01]  /*2990*/  F2FP.BF16.F32.PACK_AB R7, R13, R16 ;  /* 0x000000100d07723e */ /* 0x000fe200000010ff */
[----:B------:R-:W-:Y:S01]  /*29a0*/  FMUL R12, R11, R12 ;  /* 0x0000000c0b0c7220 */ /* 0x000fe20000400000 */
[----:B------:R-:W-:Y:S01]  /*29b0*/  ISETP.GE.U32.AND P3, PT, R28, 0x7f800000, PT ;  /* 0x7f8000001c00780c */ /* 0x000fe20003f66070 */
[----:B------:R-:W-:Y:S01]  /*29c0*/  FMUL R8, R3, R8 ;  /* 0x0000000803087220 */ /* 0x000fe20000400000 */
[----:B--2---:R-:W-:Y:S01]  /*29d0*/  IMAD R13, R15, R22, RZ ;  /* 0x000000160f0d7224 */ /* 0x004fe200078e02ff */
[----:B------:R-:W-:Y:S01]  /*29e0*/  STSM.16.M88.4 [R20], R4 ;  /* 0x0000000414007844 */ /* 0x000fe20000000200 */
[----:B------:R-:W-:Y:S01]  /*29f0*/  FMUL R12, R11, R12 ;  /* 0x0000000c0b0c7220 */ /* 0x000fe20000400000 */
[----:B------:R-:W-:Y:S01]  /*2a00*/  FFMA.FTZ R3, R3, 1.4426950216293334961, R8 ;  /* 0x3fb8aa3b03037823 */ /* 0x000fe20000010008 */
[----:B------:R-:W-:Y:S01]  /*2a10*/  LEA R8, R17, UR6, 0x4 ;  /* 0x0000000611087c11 */ /* 0x000fe2000f8e20ff */
[----:B------:R-:W-:Y:S01]  /*2a20*/  BAR.SYNC.DEFER_BLOCKING 0x0 ;  /* 0x0000000000007b1d */ /* 0x000fe20000010000 */
[----:B------:R-:W-:Y:S01]  /*2a30*/  FFMA.FTZ R12, R11, 1.4426950216293334961, R12 ;  /* 0x3fb8aa3b0b0c7823 */ /* 0x000fe2000001000c */
[----:B------:R-:W-:Y:S01]  /*2a40*/  IMAD R11, R22, 0x2, R13 ;  /* 0x00000002160b7824 */ /* 0x000fe200078e020d */
[----:B------:R-:W-:Y:S01]  /*2a50*/  FSEL R9, RZ, -23, P4 ;  /* 0xc1b80000ff097808 */ /* 0x000fe20002000000 */
[----:B------:R-:W-:Y:S01]  /*2a60*/  FADD R15, R2, R3 ;  /* 0x00000003020f7221 */ /* 0x000fe20000000000 */
[----:B------:R-:W-:Y:S01]  /*2a70*/  @P1 IMAD.MOV.U32 R3, RZ, RZ, 0x7f800000 ;  /* 0x7f800000ff031424 */ /* 0x000fe200078e00ff */
[----:B------:R-:W-:Y:S01]  /*2a80*/  USHF.L.U32 UR7, UR4, 0x1, URZ ;  /* 0x0000000104077899 */ /* 0x000fe2000800063f */
[----:B------:R-:W-:-:S02]  /*2a90*/  IMAD R17, R22, 0x2, R11 ;  /* 0x0000000216117824 */ /* 0x000fc400078e020b */
[----:B------:R-:W-:Y:S01]  /*2aa0*/  FFMA.FTZ R9, R10, 1.1920928955078125e-07, R9 ;  /* 0x340000000a097823 */ /* 0x000fe20000010009 */
[----:B------:R-:W-:Y:S02]  /*2ab0*/  IMAD R2, R14, UR5, RZ ;  /* 0x000000050e027c24 */ /* 0x000fe4000f8e02ff */
[----:B------:R-:W-:Y:S01]  /*2ac0*/  @P1 FFMA.FTZ R15, R24, R3, +INF ;  /* 0x7f800000180f1423 */ /* 0x000fe20000010003 */
[----:B------:R-:W-:Y:S02]  /*2ad0*/  IMAD R21, R22, 0x2, R17 ;  /* 0x0000000216157824 */ /* 0x000fe400078e0211 */
[----:B------:R-:W-:Y:S01]  /*2ae0*/  FADD R19, R9, R12 ;  /* 0x0000000c09137221 */ /* 0x000fe20000000000 */
[----:B------:R-:W-:Y:S01]  /*2af0*/  IMAD.SHL.U32 R3, R2, 0x2, RZ ;  /* 0x0000000202037824 */ /* 0x000fe200078e00ff */
[----:B------:R-:W-:Y:S01]  /*2b00*/  UIMAD.WIDE UR4, UR4, 0x2, URZ ;  /* 0x00000002040478a5 */ /* 0x000fe2000f8e023f */
[----:B------:R-:W-:Y:S01]  /*2b10*/  IMAD R23, R22, 0x2, R21 ;  /* 0x0000000216177824 */ /* 0x000fe200078e0215 */
[----:B------:R-:W-:Y:S01]  /*2b20*/  FSETP.NEU.AND P2, PT, R24, RZ, PT ;  /* 0x000000ff1800720b */ /* 0x000fe20003f4d000 */
[----:B------:R-:W-:Y:S01]  /*2b30*/  @P3 IMAD.MOV.U32 R9, RZ, RZ, 0x7f800000 ;  /* 0x7f800000ff093424 */ /* 0x000fe200078e00ff */
[----:B0-----:R-:W-:Y:S01]  /*2b40*/  IADD3 R24, P4, P5, R3, UR7, R26 ;  /* 0x0000000703187c10 */ /* 0x001fe2000fd9e01a */
[----:B------:R-:W-:Y:S01]  /*2b50*/  IMAD.HI R2, R2, 0x2, RZ ;  /* 0x0000000202027827 */ /* 0x000fe200078e02ff */
[----:B------:R-:W-:-:S03]  /*2b60*/  FSETP.NEU.AND P1, PT, R28, RZ, PT ;  /* 0x000000ff1c00720b */ /* 0x000fc60003f2d000 */
[----:B------:R-:W-:Y:S01]  /*2b70*/  @P3 FFMA.FTZ R19, R28, R9, +INF ;  /* 0x7f8000001c133423 */ /* 0x000fe20000010009 */
[-C--:B------:R-:W-:Y:S01]  /*2b80*/  LEA R10, P3, R17, R24.reuse, 0x1 ;  /* 0x00000018110a7211 */ /* 0x080fe200078608ff */
[----:B------:R-:W-:Y:S01]  /*2b90*/  IMAD R25, R22, 0x2, R23 ;  /* 0x0000000216197824 */ /* 0x000fe200078e0217 */
[----:B------:R0:W1:Y:S01]  /*2ba0*/  LDS.128 R4, [R8] ;  /* 0x0000000008047984 */ /* 0x0000620000000c00 */
[----:B------:R-:W-:Y:S01]  /*2bb0*/  IADD3.X R28, R2, UR5, R27, P4, P5 ;  /* 0x00000005021c7c10 */ /* 0x000fe2000a7ea41b */
[----:B------:R-:W-:Y:S01]  /*2bc0*/  ULDC UR4, c[0x0][0x27c] ;  /* 0x00009f0000047ab9 */ /* 0x000fe20000000800 */
[C---:B------:R-:W-:Y:S01]  /*2bd0*/  IMAD R26, R22.reuse, 0x2, R25 ;  /* 0x00000002161a7824 */ /* 0x040fe200078e0219 */
[-C--:B------:R-:W-:Y:S01]  /*2be0*/  LEA R2, P5, R13, R24.reuse, 0x1 ;  /* 0x000000180d027211 */ /* 0x080fe200078a08ff */
[----:B------:R-:W-:Y:S01]  /*2bf0*/  UIMAD UR4, UR12, UR4, URZ ;  /* 0x000000040c0472a4 */ /* 0x000fe2000f8e023f */
[-C--:B------:R-:W-:Y:S01]  /*2c00*/  LEA R12, P4, R21, R24.reuse, 0x1 ;  /* 0x00000018150c7211 */ /* 0x080fe200078808ff */
[----:B------:R-:W-:Y:S01]  /*2c10*/  IMAD R27, R22, 0x2, R26 ;  /* 0x00000002161b7824 */ /* 0x000fe200078e021a */
[----:B0-----:R-:W-:Y:S01]  /*2c20*/  LEA R8, P6, R11, R24, 0x1 ;  /* 0x000000180b087211 */ /* 0x001fe200078c08ff */
[----:B------:R-:W-:Y:S01]  /*2c30*/  USHF.L.U32 UR7, UR4, 0x2, URZ ;  /* 0x0000000204077899 */ /* 0x000fe2000800063f */
[-C--:B------:R-:W-:Y:S01]  /*2c40*/  LEA.HI.X.SX32 R3, R13, R28.reuse, 0x1, P5 ;  /* 0x0000001c0d037211 */ /* 0x080fe200028f0eff */
[----:B------:R-:W-:Y:S01]  /*2c50*/  UIMAD.WIDE UR4, UR4, 0x4, URZ ;  /* 0x00000004040478a5 */ /* 0x000fe2000f8e023f */
[----:B------:R-:W-:-:S02]  /*2c60*/  LEA.HI.X.SX32 R9, R11, R28, 0x1, P6 ;  /* 0x0000001c0b097211 */ /* 0x000fc400030f0eff */
[----:B------:R-:W-:Y:S02]  /*2c70*/  LEA R16, P5, R23, R24, 0x1 ;  /* 0x0000001817107211 */ /* 0x000fe400078a08ff */
[----:B------:R-:W-:Y:S02]  /*2c80*/  LEA.HI.X.SX32 R11, R17, R28, 0x1, P3 ;  /* 0x0000001c110b7211 */ /* 0x000fe400018f0eff */
[-C--:B------:R-:W-:Y:S02]  /*2c90*/  LEA R20, P6, R25, R24.reuse, 0x1 ;  /* 0x0000001819147211 */ /* 0x080fe400078c08ff */
[----:B------:R-:W-:Y:S02]  /*2ca0*/  LEA R22, P3, R26, R24, 0x1 ;  /* 0x000000181a167211 */ /* 0x000fe400078608ff */
[----:B------:R-:W-:Y:S02]  /*2cb0*/  LEA.HI.X.SX32 R13, R21, R28, 0x1, P4 ;  /* 0x0000001c150d7211 */ /* 0x000fe400020f0eff */
[----:B------:R-:W-:-:S02]  /*2cc0*/  LEA R24, P4, R27, R24, 0x1 ;  /* 0x000000181b187211 */ /* 0x000fc400078808ff */
[-C--:B------:R-:W-:Y:S02]  /*2cd0*/  LEA.HI.X.SX32 R17, R23, R28.reuse, 0x1, P5 ;  /* 0x0000001c17117211 */ /* 0x080fe400028f0eff */
[-C--:B------:R-:W-:Y:S02]  /*2ce0*/  LEA.HI.X.SX32 R21, R25, R28.reuse, 0x1, P6 ;  /* 0x0000001c19157211 */ /* 0x080fe400030f0eff */
[-C--:B------:R-:W-:Y:S02]  /*2cf0*/  LEA.HI.X.SX32 R23, R26, R28.reuse, 0x1, P3 ;  /* 0x0000001c1a177211 */ /* 0x080fe400018f0eff */
[----:B------:R-:W-:Y:S02]  /*2d00*/  LEA.HI.X.SX32 R25, R27, R28, 0x1, P4 ;  /* 0x0000001c1b197211 */ /* 0x000fe400020f0eff */
[----:B------:R-:W-:Y:S01]  /*2d10*/  FSEL R19, R19, -INF , P1 ;  /* 0xff80000013137808 */ /* 0x000fe20000800000 */
[----:B------:R-:W0:Y:S01]  /*2d20*/  LDC.64 R26, c[0x0][0x230] ;  /* 0x00008c00ff1a7b82 */ /* 0x000e220000000a00 */
[----:B------:R-:W-:Y:S01]  /*2d30*/  LOP3.LUT R18, R18, 0x3f8, RZ, 0xc0, !PT ;  /* 0x000003f812127812 */ /* 0x000fe200078ec0ff */
[----:B-1----:R1:W-:Y:S01]  /*2d40*/  STG.E.U16 desc[UR14][R2.64], R4 ;  /* 0x0000000402007986 */ /* 0x0023e2000c10150e */
[----:B------:R-:W-:-:S03]  /*2d50*/  PRMT R28, R7, 0x7632, R28 ;  /* 0x00007632071c7816 */ /* 0x000fc6000000001c */
[----:B------:R2:W-:Y:S04]  /*2d60*/  STG.E.U16 desc[UR14][R8.64], R5 ;  /* 0x0000000508007986 */ /* 0x0005e8000c10150e */
[----:B------:R3:W-:Y:S01]  /*2d70*/  STG.E.U16 desc[UR14][R10.64], R6 ;  /* 0x000000060a007986 */ /* 0x0007e2000c10150e */
[----:B-1----:R-:W-:-:S03]  /*2d80*/  PRMT R3, R4, 0x7632, R3 ;  /* 0x0000763204037816 */ /* 0x002fc60000000003 */
[----:B------:R-:W-:Y:S01]  /*2d90*/  STG.E.U16 desc[UR14][R12.64], R7 ;  /* 0x000000070c007986 */ /* 0x000fe2000c10150e */
[----:B------:R-:W-:Y:S02]  /*2da0*/  FSEL R2, R15, -INF , P2 ;  /* 0xff8000000f027808 */ /* 0x000fe40001000000 */
[----:B--2---:R-:W-:Y:S01]  /*2db0*/  PRMT R9, R5, 0x7632, R9 ;  /* 0x0000763205097816 */ /* 0x004fe20000000009 */
[----:B------:R1:W-:Y:S01]  /*2dc0*/  STG.E.U16 desc[UR14][R16.64], R3 ;  /* 0x0000000310007986 */ /* 0x0003e2000c10150e */
[----:B------:R-:W-:Y:S01]  /*2dd0*/  FFMA R5, R19, 0.69314718246459960938, R40 ;  /* 0x3f31721813057823 */ /* 0x000fe20000000028 */
[----:B------:R-:W-:Y:S01]  /*2de0*/  FFMA R4, R2, 0.69314718246459960938, R69 ;  /* 0x3f31721802047823 */ /* 0x000fe20000000045 */
[----:B---3--:R-:W-:Y:S01]  /*2df0*/  PRMT R11, R6, 0x7632, R11 ;  /* 0x00007632060b7816 */ /* 0x008fe2000000000b */
[----:B------:R2:W-:Y:S04]  /*2e00*/  STG.E.U16 desc[UR14][R20.64], R9 ;  /* 0x0000000914007986 */ /* 0x0005e8000c10150e */
[----:B------:R2:W-:Y:S04]  /*2e10*/  STG.E.U16 desc[UR14][R22.64], R11 ;  /* 0x0000000b16007986 */ /* 0x0005e8000c10150e */
[----:B------:R2:W-:Y:S01]  /*2e20*/  STG.E.U16 desc[UR14][R24.64], R28 ;  /* 0x0000001c18007986 */ /* 0x0005e2000c10150e */
[----:B-1----:R-:W-:-:S02]  /*2e30*/  IMAD.SHL.U32 R3, R14, 0x4, RZ ;  /* 0x000000040e037824 */ /* 0x002fc400078e00ff */
[----:B------:R-:W-:Y:S01]  /*2e40*/  IMAD.HI R14, R14, 0x4, RZ ;  /* 0x000000040e0e7827 */ /* 0x000fe200078e02ff */
[----:B------:R-:W-:Y:S02]  /*2e50*/  BAR.SYNC.DEFER_BLOCKING 0x0 ;  /* 0x0000000000007b1d */ /* 0x000fe40000010000 */
[----:B0-----:R-:W-:-:S04]  /*2e60*/  IADD3 R2, P1, P2, R3, UR7, R26 ;  /* 0x0000000703027c10 */ /* 0x001fc8000fa3e01a */
[----:B------:R-:W-:Y:S01]  /*2e70*/  IADD3.X R3, R14, UR5, R27, P1, P2 ;  /* 0x000000050e037c10 */ /* 0x000fe20008fe441b */
[----:B------:R2:W-:Y:S01]  /*2e80*/  STS.64 [R18+UR6], R4 ;  /* 0x0000000412007988 */ /* 0x0005e20008000a06 */
[----:B------:R-:W-:Y:S06]  /*2e90*/  BAR.SYNC.DEFER_BLOCKING 0x0 ;  /* 0x0000000000007b1d */ /* 0x000fec0000010000 */
[----:B------:R-:W-:Y:S05]  /*2ea0*/  @P0 EXIT ;  /* 0x000000000000094d */ /* 0x000fea0003800000 */
[----:B--2---:R-:W0:Y:S04]  /*2eb0*/  LDS R5, [R0] ;  /* 0x0000000000057984 */ /* 0x004e280000000800 */
[----:B0-----:R-:W-:Y:S01]  /*2ec0*/  STG.E desc[UR14][R2.64], R5 ;  /* 0x0000000502007986 */ /* 0x001fe2000c10190e */
[----:B------:R-:W-:Y:S05]  /*2ed0*/  EXIT ;  /* 0x000000000000794d */ /* 0x000fea0003800000 */
.L_x_2:
[----:B------:R-:W-:-:S00]  /*2ee0*/  BRA `(.L_x_2) ;  /* 0xfffffffc00fc7947 */ /* 0x000fc0000383ffff */
[----:B------:R-:W-:-:S00]  /*2ef0*/  NOP ;  /* 0x0000000000007918 */ /* 0x000fc00000000000 */
        /* <DEDUP_REMOVED lines=8> */
.L_x_3:


//--------------------- .nv.global.init           --------------------------
	.section	.nv.global.init,"aw",@progbits
.nv.global.init:
	.type		_$_str,@object
	.size		_$_str,(.L_0 - _$_str)
_$_str:
        /*0000*/ 	.byte	0x5f, 0x5f, 0x43, 0x55, 0x44, 0x41, 0x5f, 0x46, 0x54, 0x5a, 0x00
.L_0:


//--------------------- .nv.shared.attn_fwd       --------------------------
	.section	.nv.shared.attn_fwd,"aw",@nobits
	.sectionflags	@""
	.align	16
	.zero		1024


//--------------------- .nv.shared.reserved.0     --------------------------
	.section	.nv.shared.reserved.0,"aw",@nobits
	.weak		__nv_reservedSMEM_offset_0_alias
	.size		__nv_reservedSMEM_offset_0_alias, 0, 0
	.other		__nv_reservedSMEM_offset_0_alias,@"STO_CUDA_RESERVED_SHARED STV_DEFAULT"
__nv_reservedSMEM_offset_0_alias:
	.zero		0


//--------------------- .nv.constant0.attn_fwd    --------------------------
	.section	.nv.constant0.attn_fwd,"a",@progbits
	.sectionflags	@""
	.align	4
.nv.constant0.attn_fwd:
	.zero		664


//--------------------- SYMBOLS --------------------------

	.type		.nv.reservedSmem.offset0,@object
	.size		.nv.reservedSmem.offset0,0x4
